	.target	sm_90a

	.elftype	@"ET_EXEC"


//--------------------- .note.nv.tkinfo           --------------------------
	.section	.note.nv.tkinfo,"",@"SHT_NOTE"
	.sectionflags	@"SHF_NOTE_NV_TKINFO"
	.tkinfo
        /*0018*/ 	.word	0x00000002
        /*0030*/ 	.string	""
        /*0030*/ 	.string	"ptxas"
        /*0030*/ 	.string	"Cuda compilation tools, release 13.0, V13.0.88"
        /*0030*/ 	.string	"Build cuda_13.0.r13.0/compiler.36424714_0"
        /*0030*/ 	.string	"-arch sm_90a -m 64 "



//--------------------- .note.nv.cuinfo           --------------------------
	.section	.note.nv.cuinfo,"",@"SHT_NOTE"
	.sectionflags	@"SHF_NOTE_NV_CUINFO"
        /*0018*/ 	.short	0x0002
        /*001a*/ 	.short	0x005a
        /*001c*/ 	.short	0x0082
	.zero		2


//--------------------- .nv.info                  --------------------------
	.section	.nv.info,"",@"SHT_CUDA_INFO"
	.align	4


	//----- nvinfo : EIATTR_REGCOUNT
	.align		4
        /*0000*/ 	.byte	0x04, 0x2f
        /*0002*/ 	.short	(.L_15 - .L_14)
	.align		4
.L_14:
        /*0004*/ 	.word	index@(_ZN7cutlass13device_kernelINS_4gemm6kernel13GemmUniversalIN4cute5tupleIJiiiiEEENS1_10collective13CollectiveMmaINS1_34MainloopSm90TmaGmmaWarpSpecializedILi3ENS5_IJNS4_1CILi1EEESB_SB_EEENS1_35KernelTmaWarpSpecializedCooperativeEEENS5_IJNSA_ILi256EEENSA_ILi128EEENSA_ILi32EEEEEEaNS5_IJlSB_lEEEaSJ_NS4_8TiledMMAINS4_8MMA_AtomIJNS4_4SM904GMMA27MMA_64x128x32_S32S8S8_SS_TNEEEENS4_6LayoutINS5_IJNSA_ILi2EEESB_SB_EEENS5_IJSB_NSA_ILi0EEEST_EEEEENS5_IJNS4_10UnderscoreESW_SW_EEEEENS4_13SM90_TMA_LOADENS4_14ComposedLayoutINS4_7SwizzleILi1ELi4ELi3EEENS4_18smem_ptr_flag_bitsILi8EEENSQ_INS5_IJNSA_ILi8EEESH_EEENS5_IJSH_SB_EEEEEEEvNS4_8identityESZ_S19_vS1A_EENS_8epilogue10collective6detail29Sm90TmaWarpSpecializedAdapterINS1D_15DefaultEpilogueIaSJ_SJ_NS1C_6thread17LinearCombinationIaLi1EiiLNS1H_9ScaleType4KindE0ELNS_15FloatRoundStyleE2EaEENS1_15EpilogueDefaultEEEEEvvEEEEvNT_6ParamsE)
        /*0008*/ 	.word	0x000000a8


	//----- nvinfo : EIATTR_FRAME_SIZE
	.align		4
.L_15:
        /*000c*/ 	.byte	0x04, 0x11
        /*000e*/ 	.short	(.L_17 - .L_16)
	.align		4
.L_16:
        /*0010*/ 	.word	index@(_ZN7cutlass13device_kernelINS_4gemm6kernel13GemmUniversalIN4cute5tupleIJiiiiEEENS1_10collective13CollectiveMmaINS1_34MainloopSm90TmaGmmaWarpSpecializedILi3ENS5_IJNS4_1CILi1EEESB_SB_EEENS1_35KernelTmaWarpSpecializedCooperativeEEENS5_IJNSA_ILi256EEENSA_ILi128EEENSA_ILi32EEEEEEaNS5_IJlSB_lEEEaSJ_NS4_8TiledMMAINS4_8MMA_AtomIJNS4_4SM904GMMA27MMA_64x128x32_S32S8S8_SS_TNEEEENS4_6LayoutINS5_IJNSA_ILi2EEESB_SB_EEENS5_IJSB_NSA_ILi0EEEST_EEEEENS5_IJNS4_10UnderscoreESW_SW_EEEEENS4_13SM90_TMA_LOADENS4_14ComposedLayoutINS4_7SwizzleILi1ELi4ELi3EEENS4_18smem_ptr_flag_bitsILi8EEENSQ_INS5_IJNSA_ILi8EEESH_EEENS5_IJSH_SB_EEEEEEEvNS4_8identityESZ_S19_vS1A_EENS_8epilogue10collective6detail29Sm90TmaWarpSpecializedAdapterINS1D_15DefaultEpilogueIaSJ_SJ_NS1C_6thread17LinearCombinationIaLi1EiiLNS1H_9ScaleType4KindE0ELNS_15FloatRoundStyleE2EaEENS1_15EpilogueDefaultEEEEEvvEEEEvNT_6ParamsE)
        /*0014*/ 	.word	0x00000000


	//----- nvinfo : EIATTR_MIN_STACK_SIZE
	.align		4
.L_17:
        /*0018*/ 	.byte	0x04, 0x12
        /*001a*/ 	.short	(.L_19 - .L_18)
	.align		4
.L_18:
        /*001c*/ 	.word	index@(_ZN7cutlass13device_kernelINS_4gemm6kernel13GemmUniversalIN4cute5tupleIJiiiiEEENS1_10collective13CollectiveMmaINS1_34MainloopSm90TmaGmmaWarpSpecializedILi3ENS5_IJNS4_1CILi1EEESB_SB_EEENS1_35KernelTmaWarpSpecializedCooperativeEEENS5_IJNSA_ILi256EEENSA_ILi128EEENSA_ILi32EEEEEEaNS5_IJlSB_lEEEaSJ_NS4_8TiledMMAINS4_8MMA_AtomIJNS4_4SM904GMMA27MMA_64x128x32_S32S8S8_SS_TNEEEENS4_6LayoutINS5_IJNSA_ILi2EEESB_SB_EEENS5_IJSB_NSA_ILi0EEEST_EEEEENS5_IJNS4_10UnderscoreESW_SW_EEEEENS4_13SM90_TMA_LOADENS4_14ComposedLayoutINS4_7SwizzleILi1ELi4ELi3EEENS4_18smem_ptr_flag_bitsILi8EEENSQ_INS5_IJNSA_ILi8EEESH_EEENS5_IJSH_SB_EEEEEEEvNS4_8identityESZ_S19_vS1A_EENS_8epilogue10collective6detail29Sm90TmaWarpSpecializedAdapterINS1D_15DefaultEpilogueIaSJ_SJ_NS1C_6thread17LinearCombinationIaLi1EiiLNS1H_9ScaleType4KindE0ELNS_15FloatRoundStyleE2EaEENS1_15EpilogueDefaultEEEEEvvEEEEvNT_6ParamsE)
        /*0020*/ 	.word	0x00000000
.L_19:


//--------------------- .nv.compat                --------------------------
	.section	.nv.compat,"",@"SHT_CUDA_COMPAT_INFO"
	.align	4
        /*0000*/ 	.byte	0x02, 0x09, 0x01, 0x00, 0x02, 0x02, 0x04, 0x00, 0x02, 0x05, 0x05, 0x00, 0x03, 0x07, 0x01, 0x01
        /*0010*/ 	.byte	0x02, 0x03, 0x01, 0x00, 0x02, 0x06, 0x01, 0x00, 0x04, 0x0b, 0x08, 0x00, 0x00, 0x00, 0x00, 0x00
        /*0020*/ 	.byte	0x00, 0x00, 0x00, 0x00


//--------------------- .nv.info._ZN7cutlass13device_kernelINS_4gemm6kernel13GemmUniversalIN4cute5tupleIJiiiiEEENS1_10collective13CollectiveMmaINS1_34MainloopSm90TmaGmmaWarpSpecializedILi3ENS5_IJNS4_1CILi1EEESB_SB_EEENS1_35KernelTmaWarpSpecializedCooperativeEEENS5_IJNSA_ILi256EEENSA_ILi128EEENSA_ILi32EEEEEEaNS5_IJlSB_lEEEaSJ_NS4_8TiledMMAINS4_8MMA_AtomIJNS4_4SM904GMMA27MMA_64x128x32_S32S8S8_SS_TNEEEENS4_6LayoutINS5_IJNSA_ILi2EEESB_SB_EEENS5_IJSB_NSA_ILi0EEEST_EEEEENS5_IJNS4_10UnderscoreESW_SW_EEEEENS4_13SM90_TMA_LOADENS4_14ComposedLayoutINS4_7SwizzleILi1ELi4ELi3EEENS4_18smem_ptr_flag_bitsILi8EEENSQ_INS5_IJNSA_ILi8EEESH_EEENS5_IJSH_SB_EEEEEEEvNS4_8identityESZ_S19_vS1A_EENS_8epilogue10collective6detail29Sm90TmaWarpSpecializedAdapterINS1D_15DefaultEpilogueIaSJ_SJ_NS1C_6thread17LinearCombinationIaLi1EiiLNS1H_9ScaleType4KindE0ELNS_15FloatRoundStyleE2EaEENS1_15EpilogueDefaultEEEEEvvEEEEvNT_6ParamsE --------------------------
	.section	.nv.info._ZN7cutlass13device_kernelINS_4gemm6kernel13GemmUniversalIN4cute5tupleIJiiiiEEENS1_10collective13CollectiveMmaINS1_34MainloopSm90TmaGmmaWarpSpecializedILi3ENS5_IJNS4_1CILi1EEESB_SB_EEENS1_35KernelTmaWarpSpecializedCooperativeEEENS5_IJNSA_ILi256EEENSA_ILi128EEENSA_ILi32EEEEEEaNS5_IJlSB_lEEEaSJ_NS4_8TiledMMAINS4_8MMA_AtomIJNS4_4SM904GMMA27MMA_64x128x32_S32S8S8_SS_TNEEEENS4_6LayoutINS5_IJNSA_ILi2EEESB_SB_EEENS5_IJSB_NSA_ILi0EEEST_EEEEENS5_IJNS4_10UnderscoreESW_SW_EEEEENS4_13SM90_TMA_LOADENS4_14ComposedLayoutINS4_7SwizzleILi1ELi4ELi3EEENS4_18smem_ptr_flag_bitsILi8EEENSQ_INS5_IJNSA_ILi8EEESH_EEENS5_IJSH_SB_EEEEEEEvNS4_8identityESZ_S19_vS1A_EENS_8epilogue10collective6detail29Sm90TmaWarpSpecializedAdapterINS1D_15DefaultEpilogueIaSJ_SJ_NS1C_6thread17LinearCombinationIaLi1EiiLNS1H_9ScaleType4KindE0ELNS_15FloatRoundStyleE2EaEENS1_15EpilogueDefaultEEEEEvvEEEEvNT_6ParamsE,"",@"SHT_CUDA_INFO"
	.sectionflags	@""
	.align	4


	//----- nvinfo : EIATTR_CUDA_API_VERSION
	.align		4
        /*0000*/ 	.byte	0x04, 0x37
        /*0002*/ 	.short	(.L_21 - .L_20)
.L_20:
        /*0004*/ 	.word	0x00000082


	//----- nvinfo : EIATTR_KPARAM_INFO
	.align		4
.L_21:
        /*0008*/ 	.byte	0x04, 0x17
        /*000a*/ 	.short	(.L_23 - .L_22)
.L_22:
        /*000c*/ 	.word	0x00000000
        /*0010*/ 	.short	0x0000
        /*0012*/ 	.short	0x0070
        /*0014*/ 	.byte	0x00, 0xf0, 0x01, 0x10


	//----- nvinfo : EIATTR_SPARSE_MMA_MASK
	.align		4
.L_23:
        /*0018*/ 	.byte	0x03, 0x50
        /*001a*/ 	.short	0x0000


	//----- nvinfo : EIATTR_MAXREG_COUNT
	.align		4
        /*001c*/ 	.byte	0x03, 0x1b
        /*001e*/ 	.short	0x00a8


	//----- nvinfo : EIATTR_NUM_BARRIERS
	.align		4
        /*0020*/ 	.byte	0x02, 0x4c
        /*0022*/ 	.byte	0x01
	.zero		1


	//----- nvinfo : EIATTR_EXTERNS
	.align		4
        /*0024*/ 	.byte	0x04, 0x0f
        /*0026*/ 	.short	(.L_25 - .L_24)


	//   ....[0]....
	.align		4
.L_24:
        /*0028*/ 	.word	index@(__assertfail)


	//----- nvinfo : EIATTR_MERCURY_ISA_VERSION
	.align		4
.L_25:
        /*002c*/ 	.byte	0x03, 0x5f
        /*002e*/ 	.short	0x0101


	//----- nvinfo : EIATTR_INT_WARP_WIDE_INSTR_OFFSETS
	.align		4
        /*0030*/ 	.byte	0x04, 0x31
        /*0032*/ 	.short	(.L_27 - .L_26)


	//   ....[0]....
.L_26:
        /*0034*/ 	.word	0x00000390


	//   ....[1]....
        /*0038*/ 	.word	0x000003c0


	//   ....[2]....
        /*003c*/ 	.word	0x000004a0


	//----- nvinfo : EIATTR_COOP_GROUP_MASK_REGIDS
	.align		4
.L_27:
        /*0040*/ 	.byte	0x04, 0x29
        /*0042*/ 	.short	(.L_29 - .L_28)


	//   ....[0]....
.L_28:
        /*0044*/ 	.word	0xffffffff


	//   ....[1]....
        /*0048*/ 	.word	0xffffffff


	//   ....[2]....
        /*004c*/ 	.word	0xffffffff


	//   ....[3]....
        /*0050*/ 	.word	0xffffffff


	//   ....[4]....
        /*0054*/ 	.word	0xffffffff


	//----- nvinfo : EIATTR_COOP_GROUP_INSTR_OFFSETS
	.align		4
.L_29:
        /*0058*/ 	.byte	0x04, 0x28
        /*005a*/ 	.short	(.L_31 - .L_30)


	//   ....[0]....
.L_30:
        /*005c*/ 	.word	0x00000060


	//   ....[1]....
        /*0060*/ 	.word	0x00000070


	//   ....[2]....
        /*0064*/ 	.word	0x00000130


	//   ....[3]....
        /*0068*/ 	.word	0x000002a0


	//   ....[4]....
        /*006c*/ 	.word	0x00000f50


	//----- nvinfo : EIATTR_REG_RECONFIG
	.align		4
.L_31:
        /*0070*/ 	.byte	0x01, 0x54
	.zero		2


	//----- nvinfo : EIATTR_SYSCALL_OFFSETS
	.align		4
        /*0074*/ 	.byte	0x04, 0x46
        /*0076*/ 	.short	(.L_33 - .L_32)


	//   ....[0]....
.L_32:
        /*0078*/ 	.word	0x00001120


	//----- nvinfo : EIATTR_MBARRIER_INSTR_OFFSETS
	.align		4
.L_33:
        /*007c*/ 	.byte	0x04, 0x39
        /*007e*/ 	.short	(.L_35 - .L_34)


	//   ....[0]....
.L_34:
        /*0080*/ 	.word	0x00000230
        /*0084*/ 	.word	0x000000ff
        /*0088*/ 	.word	0x00000000
        /*008c*/ 	.short	0x0100
        /*008e*/ 	.byte	0x08
	.zero		1


	//   ....[1]....
        /*0090*/ 	.word	0x00000240
        /*0094*/ 	.word	0x000000ff
        /*0098*/ 	.word	0x00000018
        /*009c*/ 	.short	0x0100
        /*009e*/ 	.byte	0x08
	.zero		1


	//   ....[2]....
        /*00a0*/ 	.word	0x00000250
        /*00a4*/ 	.word	0x000000ff
        /*00a8*/ 	.word	0x00000008
        /*00ac*/ 	.short	0x0100
        /*00ae*/ 	.byte	0x08
	.zero		1


	//   ....[3]....
        /*00b0*/ 	.word	0x00000260
        /*00b4*/ 	.word	0x000000ff
        /*00b8*/ 	.word	0x00000020
        /*00bc*/ 	.short	0x0100
        /*00be*/ 	.byte	0x08
	.zero		1


	//   ....[4]....
        /*00c0*/ 	.word	0x00000270
        /*00c4*/ 	.word	0x000000ff
        /*00c8*/ 	.word	0x00000010
        /*00cc*/ 	.short	0x0100
        /*00ce*/ 	.byte	0x08
	.zero		1


	//   ....[5]....
        /*00d0*/ 	.word	0x00000280
        /*00d4*/ 	.word	0x000000ff
        /*00d8*/ 	.word	0x00000028
        /*00dc*/ 	.short	0x0100
        /*00de*/ 	.byte	0x08
	.zero		1


	//   ....[6]....
        /*00e0*/ 	.word	0x00000510
        /*00e4*/ 	.word	0x000000ff
        /*00e8*/ 	.word	0x00000040
        /*00ec*/ 	.short	0x0100
        /*00ee*/ 	.byte	0x06
	.zero		1


	//   ....[7]....
        /*00f0*/ 	.word	0x00000570
        /*00f4*/ 	.word	0x000000ff
        /*00f8*/ 	.word	0x00000048
        /*00fc*/ 	.short	0x0100
        /*00fe*/ 	.byte	0x06
	.zero		1


	//   ....[8]....
        /*0100*/ 	.word	0x000011f0
        /*0104*/ 	.word	0x00000003
        /*0108*/ 	.word	0x00000000
        /*010c*/ 	.short	0x010a
        /*010e*/ 	.byte	0x3f
	.zero		1


	//   ....[9]....
        /*0110*/ 	.word	0x00001230
        /*0114*/ 	.word	0x00000003
        /*0118*/ 	.word	0x00000000
        /*011c*/ 	.short	0x010a
        /*011e*/ 	.byte	0x3f
	.zero		1


	//   ....[10]....
        /*0120*/ 	.word	0x000014d0
        /*0124*/ 	.word	0x00000005
        /*0128*/ 	.word	0x00000000
        /*012c*/ 	.short	0x010a
        /*012e*/ 	.byte	0x3f
	.zero		1


	//   ....[11]....
        /*0130*/ 	.word	0x00001510
        /*0134*/ 	.word	0x00000005
        /*0138*/ 	.word	0x00000000
        /*013c*/ 	.short	0x010a
        /*013e*/ 	.byte	0x3f
	.zero		1


	//   ....[12]....
        /*0140*/ 	.word	0x00001650
        /*0144*/ 	.word	0x00000004
        /*0148*/ 	.word	0x00000000
        /*014c*/ 	.short	0x0101
        /*014e*/ 	.byte	0x3f
	.zero		1


	//   ....[13]....
        /*0150*/ 	.word	0x00001830
        /*0154*/ 	.word	0x00000000
        /*0158*/ 	.word	0x00000000
        /*015c*/ 	.short	0x0101
        /*015e*/ 	.byte	0x3f
	.zero		1


	//   ....[14]....
        /*0160*/ 	.word	0x00008f00
        /*0164*/ 	.word	0x0000000e
        /*0168*/ 	.word	0x00000018
        /*016c*/ 	.short	0x010a
        /*016e*/ 	.byte	0x3f
	.zero		1


	//   ....[15]....
        /*0170*/ 	.word	0x00009280
        /*0174*/ 	.word	0x00000006
        /*0178*/ 	.word	0x00000048
        /*017c*/ 	.short	0x0101
        /*017e*/ 	.byte	0x3f
	.zero		1


	//   ....[16]....
        /*0180*/ 	.word	0x000099b0
        /*0184*/ 	.word	0x00000007
        /*0188*/ 	.word	0x00000000
        /*018c*/ 	.short	0x010a
        /*018e*/ 	.byte	0x3f
	.zero		1


	//   ....[17]....
        /*0190*/ 	.word	0x00009a30
        /*0194*/ 	.word	0x00000009
        /*0198*/ 	.word	0x00000000
        /*019c*/ 	.short	0x010a
        /*019e*/ 	.byte	0x3f
	.zero		1


	//   ....[18]....
        /*01a0*/ 	.word	0x00009ac0
        /*01a4*/ 	.word	0x00000003
        /*01a8*/ 	.word	0x00000000
        /*01ac*/ 	.short	0x010a
        /*01ae*/ 	.byte	0x3f
	.zero		1


	//   ....[19]....
        /*01b0*/ 	.word	0x00009b20
        /*01b4*/ 	.word	0x00000003
        /*01b8*/ 	.word	0x00000000
        /*01bc*/ 	.short	0x010a
        /*01be*/ 	.byte	0x3f
	.zero		1


	//   ....[20]....
        /*01c0*/ 	.word	0x00009b70
        /*01c4*/ 	.word	0x00000005
        /*01c8*/ 	.word	0x00000000
        /*01cc*/ 	.short	0x010a
        /*01ce*/ 	.byte	0x3f
	.zero		1


	//   ....[21]....
        /*01d0*/ 	.word	0x00009c40
        /*01d4*/ 	.word	0x0000000e
        /*01d8*/ 	.word	0x00000018
        /*01dc*/ 	.short	0x010a
        /*01de*/ 	.byte	0x3f
	.zero		1


	//   ....[22]....
        /*01e0*/ 	.word	0x00009d10
        /*01e4*/ 	.word	0x00000007
        /*01e8*/ 	.word	0x00000000
        /*01ec*/ 	.short	0x010a
        /*01ee*/ 	.byte	0x3f
	.zero		1


	//   ....[23]....
        /*01f0*/ 	.word	0x00009d60
        /*01f4*/ 	.word	0x00000009
        /*01f8*/ 	.word	0x00000000
        /*01fc*/ 	.short	0x010a
        /*01fe*/ 	.byte	0x3f
	.zero		1


	//----- nvinfo : EIATTR_NUM_MBARRIERS
	.align		4
.L_35:
        /*0200*/ 	.byte	0x03, 0x38
        /*0202*/ 	.short	0x0008


	//----- nvinfo : EIATTR_EXIT_INSTR_OFFSETS
	.align		4
        /*0204*/ 	.byte	0x04, 0x1c
        /*0206*/ 	.short	(.L_37 - .L_36)


	//   ....[0]....
.L_36:
        /*0208*/ 	.word	0x000005c0


	//   ....[1]....
        /*020c*/ 	.word	0x00000e90


	//   ....[2]....
        /*0210*/ 	.word	0x00008570


	//   ....[3]....
        /*0214*/ 	.word	0x00008ba0


	//   ....[4]....
        /*0218*/ 	.word	0x00009b10


	//----- nvinfo : EIATTR_MAX_THREADS
	.align		4
.L_37:
        /*021c*/ 	.byte	0x04, 0x05
        /*021e*/ 	.short	(.L_39 - .L_38)
.L_38:
        /*0220*/ 	.word	0x00000180
        /*0224*/ 	.word	0x00000001
        /*0228*/ 	.word	0x00000001


	//----- nvinfo : EIATTR_CRS_STACK_SIZE
	.align		4
.L_39:
        /*022c*/ 	.byte	0x04, 0x1e
        /*022e*/ 	.short	(.L_41 - .L_40)
.L_40:
        /*0230*/ 	.word	0x00000000


	//----- nvinfo : EIATTR_CBANK_PARAM_SIZE
	.align		4
.L_41:
        /*0234*/ 	.byte	0x03, 0x19
        /*0236*/ 	.short	0x0470


	//----- nvinfo : EIATTR_PARAM_CBANK
	.align		4
        /*0238*/ 	.byte	0x04, 0x0a
        /*023a*/ 	.short	(.L_43 - .L_42)
	.align		4
.L_42:
        /*023c*/ 	.word	index@(.nv.constant0._ZN7cutlass13device_kernelINS_4gemm6kernel13GemmUniversalIN4cute5tupleIJiiiiEEENS1_10collective13CollectiveMmaINS1_34MainloopSm90TmaGmmaWarpSpecializedILi3ENS5_IJNS4_1CILi1EEESB_SB_EEENS1_35KernelTmaWarpSpecializedCooperativeEEENS5_IJNSA_ILi256EEENSA_ILi128EEENSA_ILi32EEEEEEaNS5_IJlSB_lEEEaSJ_NS4_8TiledMMAINS4_8MMA_AtomIJNS4_4SM904GMMA27MMA_64x128x32_S32S8S8_SS_TNEEEENS4_6LayoutINS5_IJNSA_ILi2EEESB_SB_EEENS5_IJSB_NSA_ILi0EEEST_EEEEENS5_IJNS4_10UnderscoreESW_SW_EEEEENS4_13SM90_TMA_LOADENS4_14ComposedLayoutINS4_7SwizzleILi1ELi4ELi3EEENS4_18smem_ptr_flag_bitsILi8EEENSQ_INS5_IJNSA_ILi8EEESH_EEENS5_IJSH_SB_EEEEEEEvNS4_8identityESZ_S19_vS1A_EENS_8epilogue10collective6detail29Sm90TmaWarpSpecializedAdapterINS1D_15DefaultEpilogueIaSJ_SJ_NS1C_6thread17LinearCombinationIaLi1EiiLNS1H_9ScaleType4KindE0ELNS_15FloatRoundStyleE2EaEENS1_15EpilogueDefaultEEEEEvvEEEEvNT_6ParamsE)
        /*0240*/ 	.short	0x0210
        /*0242*/ 	.short	0x0470


	//----- nvinfo : EIATTR_SW_WAR
	.align		4
.L_43:
        /*0244*/ 	.byte	0x04, 0x36
        /*0246*/ 	.short	(.L_45 - .L_44)
.L_44:
        /*0248*/ 	.word	0x00000008
.L_45:


//--------------------- .nv.callgraph             --------------------------
	.section	.nv.callgraph,"",@"SHT_CUDA_CALLGRAPH"
	.align	4
	.sectionentsize	8
	.align		4
        /*0000*/ 	.word	0x00000000
	.align		4
        /*0004*/ 	.word	0xffffffff
	.align		4
        /*0008*/ 	.word	index@(_ZN7cutlass13device_kernelINS_4gemm6kernel13GemmUniversalIN4cute5tupleIJiiiiEEENS1_10collective13CollectiveMmaINS1_34MainloopSm90TmaGmmaWarpSpecializedILi3ENS5_IJNS4_1CILi1EEESB_SB_EEENS1_35KernelTmaWarpSpecializedCooperativeEEENS5_IJNSA_ILi256EEENSA_ILi128EEENSA_ILi32EEEEEEaNS5_IJlSB_lEEEaSJ_NS4_8TiledMMAINS4_8MMA_AtomIJNS4_4SM904GMMA27MMA_64x128x32_S32S8S8_SS_TNEEEENS4_6LayoutINS5_IJNSA_ILi2EEESB_SB_EEENS5_IJSB_NSA_ILi0EEEST_EEEEENS5_IJNS4_10UnderscoreESW_SW_EEEEENS4_13SM90_TMA_LOADENS4_14ComposedLayoutINS4_7SwizzleILi1ELi4ELi3EEENS4_18smem_ptr_flag_bitsILi8EEENSQ_INS5_IJNSA_ILi8EEESH_EEENS5_IJSH_SB_EEEEEEEvNS4_8identityESZ_S19_vS1A_EENS_8epilogue10collective6detail29Sm90TmaWarpSpecializedAdapterINS1D_15DefaultEpilogueIaSJ_SJ_NS1C_6thread17LinearCombinationIaLi1EiiLNS1H_9ScaleType4KindE0ELNS_15FloatRoundStyleE2EaEENS1_15EpilogueDefaultEEEEEvvEEEEvNT_6ParamsE)
	.align		4
        /*000c*/ 	.word	index@(__assertfail)
	.align		4
        /*0010*/ 	.word	0x00000000
	.align		4
        /*0014*/ 	.word	0xfffffffe
	.align		4
        /*0018*/ 	.word	0x00000000
	.align		4
        /*001c*/ 	.word	0xfffffffd
	.align		4
        /*0020*/ 	.word	0x00000000
	.align		4
        /*0024*/ 	.word	0xfffffffc


//--------------------- .nv.constant4             --------------------------
	.section	.nv.constant4,"a",@progbits
	.align	8
	.align		8
.nv.constant4:
        /*0000*/ 	.dword	__assertfail
	.align		8
        /*0008*/ 	.dword	__unnamed_1
	.align		8
        /*0010*/ 	.dword	_ZN40_INTERNAL_7eb5d3e0_4_k_cu_9eb2a281_279924cuda3std3__45__cpo5beginE
	.align		8
        /*0018*/ 	.dword	_ZN40_INTERNAL_7eb5d3e0_4_k_cu_9eb2a281_279924cuda3std3__45__cpo3endE
	.align		8
        /*0020*/ 	.dword	_ZN40_INTERNAL_7eb5d3e0_4_k_cu_9eb2a281_279924cuda3std3__45__cpo6cbeginE
	.align		8
        /*0028*/ 	.dword	_ZN40_INTERNAL_7eb5d3e0_4_k_cu_9eb2a281_279924cuda3std3__45__cpo4cendE
	.align		8
        /*0030*/ 	.dword	_ZN40_INTERNAL_7eb5d3e0_4_k_cu_9eb2a281_279924cuda3std3__442_GLOBAL__N__7eb5d3e0_4_k_cu_9eb2a281_279926ignoreE
	.align		8
        /*0038*/ 	.dword	_ZN40_INTERNAL_7eb5d3e0_4_k_cu_9eb2a281_279924cuda3std3__419piecewise_constructE
	.align		8
        /*0040*/ 	.dword	_ZN40_INTERNAL_7eb5d3e0_4_k_cu_9eb2a281_279924cuda3std3__48in_placeE
	.align		8
        /*0048*/ 	.dword	_ZN40_INTERNAL_7eb5d3e0_4_k_cu_9eb2a281_279924cuda3std6ranges3__45__cpo4swapE
	.align		8
        /*0050*/ 	.dword	_ZN40_INTERNAL_7eb5d3e0_4_k_cu_9eb2a281_279924cuda3std6ranges3__45__cpo9iter_moveE
	.align		8
        /*0058*/ 	.dword	_ZN40_INTERNAL_7eb5d3e0_4_k_cu_9eb2a281_279924cute7productE
	.align		8
        /*0060*/ 	.dword	_ZN40_INTERNAL_7eb5d3e0_4_k_cu_9eb2a281_279924cute1_E
	.align		8
        /*0068*/ 	.dword	$str$22
	.align		8
        /*0070*/ 	.dword	$str$23


//--------------------- .text._ZN7cutlass13device_kernelINS_4gemm6kernel13GemmUniversalIN4cute5tupleIJiiiiEEENS1_10collective13CollectiveMmaINS1_34MainloopSm90TmaGmmaWarpSpecializedILi3ENS5_IJNS4_1CILi1EEESB_SB_EEENS1_35KernelTmaWarpSpecializedCooperativeEEENS5_IJNSA_ILi256EEENSA_ILi128EEENSA_ILi32EEEEEEaNS5_IJlSB_lEEEaSJ_NS4_8TiledMMAINS4_8MMA_AtomIJNS4_4SM904GMMA27MMA_64x128x32_S32S8S8_SS_TNEEEENS4_6LayoutINS5_IJNSA_ILi2EEESB_SB_EEENS5_IJSB_NSA_ILi0EEEST_EEEEENS5_IJNS4_10UnderscoreESW_SW_EEEEENS4_13SM90_TMA_LOADENS4_14ComposedLayoutINS4_7SwizzleILi1ELi4ELi3EEENS4_18smem_ptr_flag_bitsILi8EEENSQ_INS5_IJNSA_ILi8EEESH_EEENS5_IJSH_SB_EEEEEEEvNS4_8identityESZ_S19_vS1A_EENS_8epilogue10collective6detail29Sm90TmaWarpSpecializedAdapterINS1D_15DefaultEpilogueIaSJ_SJ_NS1C_6thread17LinearCombinationIaLi1EiiLNS1H_9ScaleType4KindE0ELNS_15FloatRoundStyleE2EaEENS1_15EpilogueDefaultEEEEEvvEEEEvNT_6ParamsE --------------------------
	.section	.text._ZN7cutlass13device_kernelINS_4gemm6kernel13GemmUniversalIN4cute5tupleIJiiiiEEENS1_10collective13CollectiveMmaINS1_34MainloopSm90TmaGmmaWarpSpecializedILi3ENS5_IJNS4_1CILi1EEESB_SB_EEENS1_35KernelTmaWarpSpecializedCooperativeEEENS5_IJNSA_ILi256EEENSA_ILi128EEENSA_ILi32EEEEEEaNS5_IJlSB_lEEEaSJ_NS4_8TiledMMAINS4_8MMA_AtomIJNS4_4SM904GMMA27MMA_64x128x32_S32S8S8_SS_TNEEEENS4_6LayoutINS5_IJNSA_ILi2EEESB_SB_EEENS5_IJSB_NSA_ILi0EEEST_EEEEENS5_IJNS4_10UnderscoreESW_SW_EEEEENS4_13SM90_TMA_LOADENS4_14ComposedLayoutINS4_7SwizzleILi1ELi4ELi3EEENS4_18smem_ptr_flag_bitsILi8EEENSQ_INS5_IJNSA_ILi8EEESH_EEENS5_IJSH_SB_EEEEEEEvNS4_8identityESZ_S19_vS1A_EENS_8epilogue10collective6detail29Sm90TmaWarpSpecializedAdapterINS1D_15DefaultEpilogueIaSJ_SJ_NS1C_6thread17LinearCombinationIaLi1EiiLNS1H_9ScaleType4KindE0ELNS_15FloatRoundStyleE2EaEENS1_15EpilogueDefaultEEEEEvvEEEEvNT_6ParamsE,"ax",@progbits
	.align	128
.text._ZN7cutlass13device_kernelINS_4gemm6kernel13GemmUniversalIN4cute5tupleIJiiiiEEENS1_10collective13CollectiveMmaINS1_34MainloopSm90TmaGmmaWarpSpecializedILi3ENS5_IJNS4_1CILi1EEESB_SB_EEENS1_35KernelTmaWarpSpecializedCooperativeEEENS5_IJNSA_ILi256EEENSA_ILi128EEENSA_ILi32EEEEEEaNS5_IJlSB_lEEEaSJ_NS4_8TiledMMAINS4_8MMA_AtomIJNS4_4SM904GMMA27MMA_64x128x32_S32S8S8_SS_TNEEEENS4_6LayoutINS5_IJNSA_ILi2EEESB_SB_EEENS5_IJSB_NSA_ILi0EEEST_EEEEENS5_IJNS4_10UnderscoreESW_SW_EEEEENS4_13SM90_TMA_LOADENS4_14ComposedLayoutINS4_7SwizzleILi1ELi4ELi3EEENS4_18smem_ptr_flag_bitsILi8EEENSQ_INS5_IJNSA_ILi8EEESH_EEENS5_IJSH_SB_EEEEEEEvNS4_8identityESZ_S19_vS1A_EENS_8epilogue10collective6detail29Sm90TmaWarpSpecializedAdapterINS1D_15DefaultEpilogueIaSJ_SJ_NS1C_6thread17LinearCombinationIaLi1EiiLNS1H_9ScaleType4KindE0ELNS_15FloatRoundStyleE2EaEENS1_15EpilogueDefaultEEEEEvvEEEEvNT_6ParamsE:
        .type           _ZN7cutlass13device_kernelINS_4gemm6kernel13GemmUniversalIN4cute5tupleIJiiiiEEENS1_10collective13CollectiveMmaINS1_34MainloopSm90TmaGmmaWarpSpecializedILi3ENS5_IJNS4_1CILi1EEESB_SB_EEENS1_35KernelTmaWarpSpecializedCooperativeEEENS5_IJNSA_ILi256EEENSA_ILi128EEENSA_ILi32EEEEEEaNS5_IJlSB_lEEEaSJ_NS4_8TiledMMAINS4_8MMA_AtomIJNS4_4SM904GMMA27MMA_64x128x32_S32S8S8_SS_TNEEEENS4_6LayoutINS5_IJNSA_ILi2EEESB_SB_EEENS5_IJSB_NSA_ILi0EEEST_EEEEENS5_IJNS4_10UnderscoreESW_SW_EEEEENS4_13SM90_TMA_LOADENS4_14ComposedLayoutINS4_7SwizzleILi1ELi4ELi3EEENS4_18smem_ptr_flag_bitsILi8EEENSQ_INS5_IJNSA_ILi8EEESH_EEENS5_IJSH_SB_EEEEEEEvNS4_8identityESZ_S19_vS1A_EENS_8epilogue10collective6detail29Sm90TmaWarpSpecializedAdapterINS1D_15DefaultEpilogueIaSJ_SJ_NS1C_6thread17LinearCombinationIaLi1EiiLNS1H_9ScaleType4KindE0ELNS_15FloatRoundStyleE2EaEENS1_15EpilogueDefaultEEEEEvvEEEEvNT_6ParamsE,@function
        .size           _ZN7cutlass13device_kernelINS_4gemm6kernel13GemmUniversalIN4cute5tupleIJiiiiEEENS1_10collective13CollectiveMmaINS1_34MainloopSm90TmaGmmaWarpSpecializedILi3ENS5_IJNS4_1CILi1EEESB_SB_EEENS1_35KernelTmaWarpSpecializedCooperativeEEENS5_IJNSA_ILi256EEENSA_ILi128EEENSA_ILi32EEEEEEaNS5_IJlSB_lEEEaSJ_NS4_8TiledMMAINS4_8MMA_AtomIJNS4_4SM904GMMA27MMA_64x128x32_S32S8S8_SS_TNEEEENS4_6LayoutINS5_IJNSA_ILi2EEESB_SB_EEENS5_IJSB_NSA_ILi0EEEST_EEEEENS5_IJNS4_10UnderscoreESW_SW_EEEEENS4_13SM90_TMA_LOADENS4_14ComposedLayoutINS4_7SwizzleILi1ELi4ELi3EEENS4_18smem_ptr_flag_bitsILi8EEENSQ_INS5_IJNSA_ILi8EEESH_EEENS5_IJSH_SB_EEEEEEEvNS4_8identityESZ_S19_vS1A_EENS_8epilogue10collective6detail29Sm90TmaWarpSpecializedAdapterINS1D_15DefaultEpilogueIaSJ_SJ_NS1C_6thread17LinearCombinationIaLi1EiiLNS1H_9ScaleType4KindE0ELNS_15FloatRoundStyleE2EaEENS1_15EpilogueDefaultEEEEEvvEEEEvNT_6ParamsE,(.L_x_324 - _ZN7cutlass13device_kernelINS_4gemm6kernel13GemmUniversalIN4cute5tupleIJiiiiEEENS1_10collective13CollectiveMmaINS1_34MainloopSm90TmaGmmaWarpSpecializedILi3ENS5_IJNS4_1CILi1EEESB_SB_EEENS1_35KernelTmaWarpSpecializedCooperativeEEENS5_IJNSA_ILi256EEENSA_ILi128EEENSA_ILi32EEEEEEaNS5_IJlSB_lEEEaSJ_NS4_8TiledMMAINS4_8MMA_AtomIJNS4_4SM904GMMA27MMA_64x128x32_S32S8S8_SS_TNEEEENS4_6LayoutINS5_IJNSA_ILi2EEESB_SB_EEENS5_IJSB_NSA_ILi0EEEST_EEEEENS5_IJNS4_10UnderscoreESW_SW_EEEEENS4_13SM90_TMA_LOADENS4_14ComposedLayoutINS4_7SwizzleILi1ELi4ELi3EEENS4_18smem_ptr_flag_bitsILi8EEENSQ_INS5_IJNSA_ILi8EEESH_EEENS5_IJSH_SB_EEEEEEEvNS4_8identityESZ_S19_vS1A_EENS_8epilogue10collective6detail29Sm90TmaWarpSpecializedAdapterINS1D_15DefaultEpilogueIaSJ_SJ_NS1C_6thread17LinearCombinationIaLi1EiiLNS1H_9ScaleType4KindE0ELNS_15FloatRoundStyleE2EaEENS1_15EpilogueDefaultEEEEEvvEEEEvNT_6ParamsE)
        .other          _ZN7cutlass13device_kernelINS_4gemm6kernel13GemmUniversalIN4cute5tupleIJiiiiEEENS1_10collective13CollectiveMmaINS1_34MainloopSm90TmaGmmaWarpSpecializedILi3ENS5_IJNS4_1CILi1EEESB_SB_EEENS1_35KernelTmaWarpSpecializedCooperativeEEENS5_IJNSA_ILi256EEENSA_ILi128EEENSA_ILi32EEEEEEaNS5_IJlSB_lEEEaSJ_NS4_8TiledMMAINS4_8MMA_AtomIJNS4_4SM904GMMA27MMA_64x128x32_S32S8S8_SS_TNEEEENS4_6LayoutINS5_IJNSA_ILi2EEESB_SB_EEENS5_IJSB_NSA_ILi0EEEST_EEEEENS5_IJNS4_10UnderscoreESW_SW_EEEEENS4_13SM90_TMA_LOADENS4_14ComposedLayoutINS4_7SwizzleILi1ELi4ELi3EEENS4_18smem_ptr_flag_bitsILi8EEENSQ_INS5_IJNSA_ILi8EEESH_EEENS5_IJSH_SB_EEEEEEEvNS4_8identityESZ_S19_vS1A_EENS_8epilogue10collective6detail29Sm90TmaWarpSpecializedAdapterINS1D_15DefaultEpilogueIaSJ_SJ_NS1C_6thread17LinearCombinationIaLi1EiiLNS1H_9ScaleType4KindE0ELNS_15FloatRoundStyleE2EaEENS1_15EpilogueDefaultEEEEEvvEEEEvNT_6ParamsE,@"STO_CUDA_ENTRY STV_DEFAULT"
_ZN7cutlass13device_kernelINS_4gemm6kernel13GemmUniversalIN4cute5tupleIJiiiiEEENS1_10collective13CollectiveMmaINS1_34MainloopSm90TmaGmmaWarpSpecializedILi3ENS5_IJNS4_1CILi1EEESB_SB_EEENS1_35KernelTmaWarpSpecializedCooperativeEEENS5_IJNSA_ILi256EEENSA_ILi128EEENSA_ILi32EEEEEEaNS5_IJlSB_lEEEaSJ_NS4_8TiledMMAINS4_8MMA_AtomIJNS4_4SM904GMMA27MMA_64x128x32_S32S8S8_SS_TNEEEENS4_6LayoutINS5_IJNSA_ILi2EEESB_SB_EEENS5_IJSB_NSA_ILi0EEEST_EEEEENS5_IJNS4_10UnderscoreESW_SW_EEEEENS4_13SM90_TMA_LOADENS4_14ComposedLayoutINS4_7SwizzleILi1ELi4ELi3EEENS4_18smem_ptr_flag_bitsILi8EEENSQ_INS5_IJNSA_ILi8EEESH_EEENS5_IJSH_SB_EEEEEEEvNS4_8identityESZ_S19_vS1A_EENS_8epilogue10collective6detail29Sm90TmaWarpSpecializedAdapterINS1D_15DefaultEpilogueIaSJ_SJ_NS1C_6thread17LinearCombinationIaLi1EiiLNS1H_9ScaleType4KindE0ELNS_15FloatRoundStyleE2EaEENS1_15EpilogueDefaultEEEEEvvEEEEvNT_6ParamsE:
[----:B------:R-:W0:Y:S01]  /*0000*/  LDC R1, c[0x0][0x28] ;  /* 0x00000a00ff017b82 */ /* 0x000e220000000800 */
[----:B------:R-:W1:Y:S01]  /*0010*/  S2R R18, SR_TID.X ;  /* 0x0000000000127919 */ /* 0x000e620000002100 */
[----:B------:R-:W-:Y:S01]  /*0020*/  ELECT P0, URZ, PT ;  /* 0x00000000003f782f */ /* 0x000fe20003800000 */
[----:B------:R-:W-:Y:S01]  /*0030*/  BSSY B0, `(.L_x_0) ;  /* 0x000000f000007945 */ /* 0x000fe20003800000 */
[--C-:B-1----:R-:W-:Y:S02]  /*0040*/  SHF.R.U32.HI R0, RZ, 0x5, R18.reuse ;  /* 0x00000005ff007819 */ /* 0x102fe40000011612 */
[----:B------:R-:W-:-:S03]  /*0050*/  SHF.R.U32.HI R2, RZ, 0x7, R18 ;  /* 0x00000007ff027819 */ /* 0x000fc60000011612 */
[----:B------:R-:W1:Y:S04]  /*0060*/  SHFL.IDX PT, R5, R0, RZ, 0x1f ;  /* 0x00001fff00057589 */ /* 0x000e6800000e0000 */
[----:B------:R2:W3:Y:S01]  /*0070*/  SHFL.IDX PT, R8, R2, RZ, 0x1f ;  /* 0x00001fff02087589 */ /* 0x0004e200000e0000 */
[----:B-1----:R-:W-:-:S13]  /*0080*/  ISETP.NE.OR P0, PT, R5, RZ, !P0 ;  /* 0x000000ff0500720c */ /* 0x002fda0004705670 */
[----:B0-23--:R-:W-:Y:S05]  /*0090*/  @P0 BRA `(.L_x_1) ;  /* 0x0000000000200947 */ /* 0x00dfea0003800000 */
[----:B------:R-:W-:Y:S02]  /*00a0*/  ULDC.64 UR4, c[0x0][0x198] ;  /* 0x0000660000047ab9 */ /* 0x000fe40000000a00 */
[----:B------:R-:W-:Y:S02]  /*00b0*/  UIADD3 UR6, UP0, UR4, 0xf0, URZ ;  /* 0x000000f004067890 */ /* 0x000fe4000ff1e03f */
[----:B------:R-:W-:Y:S02]  /*00c0*/  UIADD3 UR4, UP1, UR4, 0x1f0, URZ ;  /* 0x000001f004047890 */ /* 0x000fe4000ff3e03f */
[----:B------:R-:W-:Y:S02]  /*00d0*/  UIADD3.X UR7, URZ, UR5, URZ, UP0, !UPT ;  /* 0x000000053f077290 */ /* 0x000fe400087fe43f */
[----:B------:R-:W-:-:S07]  /*00e0*/  UIADD3.X UR5, URZ, UR5, URZ, UP1, !UPT ;  /* 0x000000053f057290 */ /* 0x000fce0008ffe43f */
[----:B------:R0:W-:Y:S02]  /*00f0*/  UTMACCTL.PF [UR6] ;  /* 0x00000000060079b9 */ /* 0x0001e40008040000 */
[----:B------:R0:W-:Y:S02]  /*0100*/  UTMACCTL.PF [UR4] ;  /* 0x00000000040079b9 */ /* 0x0001e40008040000 */
[----:B0-----:R-:W-:Y:S01]  /*0110*/  NOP ;  /* 0x0000000000007918 */ /* 0x001fe20000000000 */
.L_x_1:
[----:B------:R-:W-:Y:S05]  /*0120*/  BSYNC B0 ;  /* 0x0000000000007941 */ /* 0x000fea0003800000 */
.L_x_0:
[----:B------:R-:W0:Y:S02]  /*0130*/  SHFL.IDX PT, R2, R0, RZ, 0x1f ;  /* 0x00001fff00027589 */ /* 0x000e2400000e0000 */
[----:B0-----:R-:W-:-:S13]  /*0140*/  ISETP.NE.AND P0, PT, R2, RZ, PT ;  /* 0x000000ff0200720c */ /* 0x001fda0003f05270 */
[----:B------:R-:W-:Y:S05]  /*0150*/  @P0 BRA `(.L_x_2) ;  /* 0x0000000000500947 */ /* 0x000fea0003800000 */
[----:B------:R-:W0:Y:S01]  /*0160*/  S2UR UR8, SR_CgaCtaId ;  /* 0x00000000000879c3 */ /* 0x000e220000008800 */
[----:B------:R-:W-:Y:S01]  /*0170*/  UMOV UR4, 0x400 ;  /* 0x0000040000047882 */ /* 0x000fe20000000000 */
[----:B------:R-:W-:Y:S01]  /*0180*/  UMOV UR5, 0x1 ;  /* 0x0000000100057882 */ /* 0x000fe20000000000 */
[----:B------:R-:W-:Y:S01]  /*0190*/  UMOV UR6, 0x100 ;  /* 0x0000010000067882 */ /* 0x000fe20000000000 */
[----:B------:R-:W-:Y:S01]  /*01a0*/  ELECT P0, URZ, PT ;  /* 0x00000000003f782f */ /* 0x000fe20003800000 */
[----:B------:R-:W-:-:S04]  /*01b0*/  UIADD3 UR6, -UR6, 0x100000, URZ ;  /* 0x0010000006067890 */ /* 0x000fc8000fffe13f */
[----:B------:R-:W-:Y:S02]  /*01c0*/  USHF.L.U32 UR7, UR6, 0xb, URZ ;  /* 0x0000000b06077899 */ /* 0x000fe4000800063f */
[----:B------:R-:W-:Y:S02]  /*01d0*/  USHF.L.U32 UR6, UR6, 0x1, URZ ;  /* 0x0000000106067899 */ /* 0x000fe4000800063f */
[----:B0-----:R-:W-:Y:S02]  /*01e0*/  ULEA UR8, UR8, UR4, 0x18 ;  /* 0x0000000408087291 */ /* 0x001fe4000f8ec03f */
[----:B------:R-:W-:-:S04]  /*01f0*/  UIADD3 UR4, -UR5, 0x100000, URZ ;  /* 0x0010000005047890 */ /* 0x000fc8000fffe13f */
[----:B------:R-:W-:Y:S02]  /*0200*/  USHF.L.U32 UR5, UR4, 0xb, URZ ;  /* 0x0000000b04057899 */ /* 0x000fe4000800063f */
[----:B------:R-:W-:Y:S01]  /*0210*/  USHF.L.U32 UR4, UR4, 0x1, URZ ;  /* 0x0000000104047899 */ /* 0x000fe2000800063f */
[----:B------:R-:W0:Y:S11]  /*0220*/  FENCE.VIEW.ASYNC.S ;  /* 0x00000000000073c6 */ /* 0x000e360000000000 */
[----:B0-----:R0:W1:Y:S01]  /*0230*/  SYNCS.EXCH.64 URZ, [UR8], UR4 ;  /* 0x00000004083f75b2 */ /* 0x0010620008000100 */
[----:B------:R0:W2:Y:S01]  /*0240*/  SYNCS.EXCH.64 URZ, [UR8+0x18], UR6 ;  /* 0x00001806083f75b2 */ /* 0x0000a20008000100 */
[----:B------:R0:W3:Y:S01]  /*0250*/  SYNCS.EXCH.64 URZ, [UR8+0x8], UR4 ;  /* 0x00000804083f75b2 */ /* 0x0000e20008000100 */
[----:B------:R0:W4:Y:S01]  /*0260*/  SYNCS.EXCH.64 URZ, [UR8+0x20], UR6 ;  /* 0x00002006083f75b2 */ /* 0x0001220008000100 */
[----:B------:R0:W0:Y:S01]  /*0270*/  SYNCS.EXCH.64 URZ, [UR8+0x10], UR4 ;  /* 0x00001004083f75b2 */ /* 0x0000220008000100 */
[----:B------:R0:W0:Y:S01]  /*0280*/  SYNCS.EXCH.64 URZ, [UR8+0x28], UR6 ;  /* 0x00002806083f75b2 */ /* 0x0000220008000100 */
[----:B------:R-:W-:Y:S01]  /*0290*/  NOP ;  /* 0x0000000000007918 */ /* 0x000fe20000000000 */
.L_x_2:
[----:B------:R-:W5:Y:S01]  /*02a0*/  SHFL.IDX PT, R0, R0, RZ, 0x1f ;  /* 0x00001fff00007589 */ /* 0x000f6200000e0000 */
[----:B------:R-:W-:Y:S01]  /*02b0*/  ELECT P0, URZ, PT ;  /* 0x00000000003f782f */ /* 0x000fe20003800000 */
[----:B------:R-:W1:Y:S01]  /*02c0*/  LDC R2, c[0x0][0x65c] ;  /* 0x00019700ff027b82 */ /* 0x000e620000000800 */
[----:B------:R-:W-:Y:S01]  /*02d0*/  SHF.R.S32.HI R6, RZ, 0x1f, R5 ;  /* 0x0000001fff067819 */ /* 0x000fe20000011405 */
[----:B------:R-:W2:Y:S01]  /*02e0*/  S2R R3, SR_CTAID.Y ;  /* 0x0000000000037919 */ /* 0x000ea20000002600 */
[----:B0-----:R-:W-:Y:S01]  /*02f0*/  UMOV UR4, 0x20 ;  /* 0x0000002000047882 */ /* 0x001fe20000000000 */
[----:B------:R-:W-:Y:S01]  /*0300*/  ISETP.NE.AND P2, PT, R8, RZ, PT ;  /* 0x000000ff0800720c */ /* 0x000fe20003f45270 */
[----:B------:R-:W-:Y:S01]  /*0310*/  NOP ;  /* 0x0000000000007918 */ /* 0x000fe20000000000 */
[----:B------:R-:W0:Y:S01]  /*0320*/  S2R R4, SR_CTAID.X ;  /* 0x0000000000047919 */ /* 0x000e220000002500 */
[----:B------:R-:W-:Y:S01]  /*0330*/  LEA.HI R6, R6, R5, RZ, 0x2 ;  /* 0x0000000506067211 */ /* 0x000fe200078f10ff */
[----:B------:R-:W-:Y:S01]  /*0340*/  NOP ;  /* 0x0000000000007918 */ /* 0x000fe20000000000 */
[----:B-----5:R-:W-:-:S02]  /*0350*/  ISETP.NE.OR P0, PT, R0, RZ, !P0 ;  /* 0x000000ff0000720c */ /* 0x020fc40004705670 */
[----:B-1----:R-:W-:-:S04]  /*0360*/  ISETP.NE.AND P3, PT, R2, 0x1, PT ;  /* 0x000000010200780c */ /* 0x002fc80003f65270 */
[----:B------:R-:W-:Y:S02]  /*0370*/  P2R R0, PR, RZ, 0x8 ;  /* 0x00000008ff007803 */ /* 0x000fe40000000000 */
[----:B------:R-:W-:-:S05]  /*0380*/  LOP3.LUT R0, R6, 0xfffffffc, RZ, 0xc0, !PT ;  /* 0xfffffffc06007812 */ /* 0x000fca00078ec0ff */
[----:B------:R-:W-:Y:S01]  /*0390*/  VOTEU.ALL UP0, P0 ;  /* 0x00000000003f7886 */ /* 0x000fe20000000000 */
[----:B------:R-:W-:Y:S01]  /*03a0*/  IMAD.IADD R0, R5, 0x1, -R0 ;  /* 0x0000000105007824 */ /* 0x000fe200078e0a00 */
[----:B------:R-:W0:Y:S01]  /*03b0*/  @P3 LDC R17, c[0x0][0x10] ;  /* 0x00000400ff113b82 */ /* 0x000e220000000800 */
[----:B------:R-:W-:Y:S01]  /*03c0*/  VOTEU.ALL UP1, P0 ;  /* 0x00000000003f7886 */ /* 0x000fe20000020000 */
[----:B--2---:R-:W-:Y:S01]  /*03d0*/  @P3 IMAD.MOV.U32 R6, RZ, RZ, R3 ;  /* 0x000000ffff063224 */ /* 0x004fe200078e0003 */
[----:B------:R-:W-:Y:S01]  /*03e0*/  @!UP0 UMOV UR6, 0x400 ;  /* 0x0000040000068882 */ /* 0x000fe20000000000 */
[----:B------:R-:W-:-:S04]  /*03f0*/  @!UP0 UIADD3 UR4, -UR4, 0x100000, URZ ;  /* 0x0010000004048890 */ /* 0x000fc8000fffe13f */
[----:B------:R-:W-:Y:S02]  /*0400*/  @!UP0 USHF.L.U32 UR5, UR4, 0xb, URZ ;  /* 0x0000000b04058899 */ /* 0x000fe4000800063f */
[----:B------:R-:W-:Y:S01]  /*0410*/  @!UP0 USHF.L.U32 UR4, UR4, 0x1, URZ ;  /* 0x0000000104048899 */ /* 0x000fe2000800063f */
[----:B------:R-:W-:Y:S02]  /*0420*/  @P3 IMAD.MOV.U32 R7, RZ, RZ, RZ ;  /* 0x000000ffff073224 */ /* 0x000fe400078e00ff */
[----:B------:R-:W-:Y:S01]  /*0430*/  IMAD.MOV.U32 R5, RZ, RZ, RZ ;  /* 0x000000ffff057224 */ /* 0x000fe200078e00ff */
[----:B------:R-:W1:Y:S01]  /*0440*/  @!UP0 S2UR UR7, SR_CgaCtaId ;  /* 0x00000000000789c3 */ /* 0x000e620000008800 */
[----:B------:R-:W-:-:S07]  /*0450*/  @P3 IMAD.MOV.U32 R11, RZ, RZ, RZ ;  /* 0x000000ffff0b3224 */ /* 0x000fce00078e00ff */
[----:B------:R-:W2:Y:S01]  /*0460*/  @!P3 LDC R9, c[0x0][0xc] ;  /* 0x00000300ff09bb82 */ /* 0x000ea20000000800 */
[----:B0-----:R-:W-:-:S04]  /*0470*/  @P3 IMAD.WIDE.U32 R16, R4, R17, R6 ;  /* 0x0000001104103225 */ /* 0x001fc800078e0006 */
[----:B------:R-:W-:Y:S01]  /*0480*/  @P3 IMAD.IADD R17, R17, 0x1, R11 ;  /* 0x0000000111113824 */ /* 0x000fe200078e020b */
[----:B-1----:R-:W-:Y:S01]  /*0490*/  @!UP0 ULEA UR6, UR7, UR6, 0x18 ;  /* 0x0000000607068291 */ /* 0x002fe2000f8ec03f */
[----:B------:R-:W-:Y:S01]  /*04a0*/  VOTEU.ALL UP0, P0 ;  /* 0x00000000003f7886 */ /* 0x000fe20000000000 */
[----:B------:R-:W-:-:S04]  /*04b0*/  ISETP.NE.AND P0, PT, R0, 0x3, PT ;  /* 0x000000030000780c */ /* 0x000fc80003f05270 */
[----:B------:R-:W-:Y:S01]  /*04c0*/  ISETP.EQ.OR P0, PT, R0, RZ, !P0 ;  /* 0x000000ff0000720c */ /* 0x000fe20004702670 */
[----:B--2---:R-:W-:-:S03]  /*04d0*/  @!P3 IMAD.WIDE.U32 R6, R9, R3, R4 ;  /* 0x000000030906b225 */ /* 0x004fc600078e0004 */
[C---:B------:R-:W-:Y:S01]  /*04e0*/  ISETP.EQ.AND P0, PT, R8.reuse, RZ, P0 ;  /* 0x000000ff0800720c */ /* 0x040fe20000702270 */
[----:B------:R-:W-:Y:S01]  /*04f0*/  VIADD R8, R8, 0xffffffff ;  /* 0xffffffff08087836 */ /* 0x000fe20000000000 */
[----:B------:R-:W0:Y:S02]  /*0500*/  FENCE.VIEW.ASYNC.S ;  /* 0x00000000000073c6 */ /* 0x000e240000000000 */
[----:B0-----:R0:W3:Y:S01]  /*0510*/  @!UP0 SYNCS.EXCH.64 URZ, [UR6+0x40], UR4 ;  /* 0x00004004063f85b2 */ /* 0x0010e20008000100 */
[----:B------:R-:W-:Y:S01]  /*0520*/  @!P3 IMAD.MOV.U32 R16, RZ, RZ, R6 ;  /* 0x000000ffff10b224 */ /* 0x000fe200078e0006 */
[----:B------:R-:W-:Y:S01]  /*0530*/  SEL R19, RZ, 0x1, !P0 ;  /* 0x00000001ff137807 */ /* 0x000fe20004000000 */
[----:B------:R-:W-:Y:S01]  /*0540*/  @!P3 IMAD.MOV.U32 R17, RZ, RZ, R7 ;  /* 0x000000ffff11b224 */ /* 0x000fe200078e0007 */
[----:B------:R-:W-:-:S04]  /*0550*/  ISETP.GE.U32.AND P1, PT, R8, 0x2, PT ;  /* 0x000000020800780c */ /* 0x000fc80003f26070 */
[----:B------:R-:W-:Y:S01]  /*0560*/  SEL R19, R19, 0x2, P1 ;  /* 0x0000000213137807 */ /* 0x000fe20000800000 */
[----:B------:R0:W3:Y:S01]  /*0570*/  @!UP1 SYNCS.EXCH.64 URZ, [UR6+0x48], UR4 ;  /* 0x00004804063f95b2 */ /* 0x0000e20008000100 */
[----:B------:R-:W-:Y:S01]  /*0580*/  NOP ;  /* 0x0000000000007918 */ /* 0x000fe20000000000 */
[----:B---34-:R-:W-:Y:S06]  /*0590*/  BAR.SYNC.DEFER_BLOCKING 0x0 ;  /* 0x0000000000007b1d */ /* 0x018fec0000010000 */
[----:B------:R-:W-:Y:S05]  /*05a0*/  @!P2 BRA `(.L_x_3) ;  /* 0x0000007c00f4a947 */ /* 0x000fea0003800000 */
[----:B------:R-:W-:-:S13]  /*05b0*/  ISETP.GT.U32.AND P0, PT, R8, 0x1, PT ;  /* 0x000000010800780c */ /* 0x000fda0003f04070 */
[----:B0-----:R-:W-:Y:S05]  /*05c0*/  @P0 EXIT ;  /* 0x000000000000094d */ /* 0x001fea0003800000 */
[----:B------:R-:W-:Y:S01]  /*05d0*/  ULDC.64 UR4, c[0x0][0x650] ;  /* 0x0001940000047ab9 */ /* 0x000fe20000000a00 */
[----:B------:R-:W-:Y:S01]  /*05e0*/  PRMT R0, RZ, 0x7610, R0 ;  /* 0x00007610ff007816 */ /* 0x000fe20000000000 */
[----:B------:R-:W-:Y:S01]  /*05f0*/  IMAD.MOV.U32 R152, RZ, RZ, -0x1 ;  /* 0xffffffffff987424 */ /* 0x000fe200078e00ff */
[----:B------:R-:W-:Y:S01]  /*0600*/  ISETP.GE.U32.AND P0, PT, R16, UR4, PT ;  /* 0x0000000410007c0c */ /* 0x000fe2000bf06070 */
[----:B------:R-:W-:Y:S02]  /*0610*/  IMAD.MOV.U32 R23, RZ, RZ, -0x1 ;  /* 0xffffffffff177424 */ /* 0x000fe400078e00ff */
[----:B------:R-:W-:Y:S01]  /*0620*/  IMAD.MOV.U32 R22, RZ, RZ, -0x1 ;  /* 0xffffffffff167424 */ /* 0x000fe200078e00ff */
[----:B------:R-:W-:-:S13]  /*0630*/  ISETP.GE.U32.AND.EX P0, PT, R17, UR5, PT, P0 ;  /* 0x0000000511007c0c */ /* 0x000fda000bf06100 */
[----:B------:R-:W-:Y:S05]  /*0640*/  @P0 BRA `(.L_x_4) ;  /* 0x0000000400580947 */ /* 0x000fea0003800000 */
[----:B------:R-:W0:Y:S01]  /*0650*/  LDC.64 R14, c[0x0][0x628] ;  /* 0x00018a00ff0e7b82 */ /* 0x000e220000000a00 */
[----:B------:R-:W-:Y:S02]  /*0660*/  IMAD.MOV.U32 R6, RZ, RZ, R16 ;  /* 0x000000ffff067224 */ /* 0x000fe400078e0010 */
[----:B------:R-:W-:-:S05]  /*0670*/  IMAD.MOV.U32 R7, RZ, RZ, R17 ;  /* 0x000000ffff077224 */ /* 0x000fca00078e0011 */
[----:B------:R-:W1:Y:S08]  /*0680*/  LDC R0, c[0x0][0x630] ;  /* 0x00018c00ff007b82 */ /* 0x000e700000000800 */
[----:B------:R-:W2:Y:S01]  /*0690*/  LDC.64 R20, c[0x0][0x620] ;  /* 0x00018800ff147b82 */ /* 0x000ea20000000a00 */
[----:B0-----:R-:W-:-:S04]  /*06a0*/  ISETP.NE.U32.AND P0, PT, R14, RZ, PT ;  /* 0x000000ff0e00720c */ /* 0x001fc80003f05070 */
[----:B------:R-:W-:-:S13]  /*06b0*/  ISETP.NE.AND.EX P0, PT, R15, RZ, PT, P0 ;  /* 0x000000ff0f00720c */ /* 0x000fda0003f05300 */
[----:B-12---:R-:W-:Y:S05]  /*06c0*/  @!P0 BRA `(.L_x_5) ;  /* 0x0000000000288947 */ /* 0x006fea0003800000 */
[----:B------:R-:W0:Y:S02]  /*06d0*/  LDC R11, c[0x0][0x634] ;  /* 0x00018d00ff0b7b82 */ /* 0x000e240000000800 */
[----:B0-----:R-:W-:-:S05]  /*06e0*/  IADD3 R11, P0, R16, R11, RZ ;  /* 0x0000000b100b7210 */ /* 0x001fca0007f1e0ff */
[----:B------:R-:W-:-:S04]  /*06f0*/  IMAD.X R13, RZ, RZ, R17, P0 ;  /* 0x000000ffff0d7224 */ /* 0x000fc800000e0611 */
[----:B------:R-:W-:-:S04]  /*0700*/  IMAD.WIDE.U32 R6, R13, R14, RZ ;  /* 0x0000000e0d067225 */ /* 0x000fc800078e00ff */
[----:B------:R-:W-:-:S04]  /*0710*/  IMAD.WIDE.U32 R8, P0, R11, R15, R6 ;  /* 0x0000000f0b087225 */ /* 0x000fc80007800006 */
[----:B------:R-:W-:-:S04]  /*0720*/  IMAD.WIDE.U32 R6, R11, R14, RZ ;  /* 0x0000000e0b067225 */ /* 0x000fc800078e00ff */
[----:B------:R-:W-:Y:S01]  /*0730*/  IMAD.X R11, RZ, RZ, RZ, P0 ;  /* 0x000000ffff0b7224 */ /* 0x000fe200000e06ff */
[----:B------:R-:W-:Y:S01]  /*0740*/  IADD3 RZ, P0, R7, R8, RZ ;  /* 0x0000000807ff7210 */ /* 0x000fe20007f1e0ff */
[----:B------:R-:W-:-:S04]  /*0750*/  IMAD.MOV.U32 R10, RZ, RZ, R9 ;  /* 0x000000ffff0a7224 */ /* 0x000fc800078e0009 */
[----:B------:R-:W-:-:S08]  /*0760*/  IMAD.WIDE.U32.X R6, R13, R15, R10, P0 ;  /* 0x0000000f0d067225 */ /* 0x000fd000000e040a */
.L_x_5:
[-CC-:B------:R-:W-:Y:S01]  /*0770*/  SHF.R.U64 R25, R6, R0.reuse, R7.reuse ;  /* 0x0000000006197219 */ /* 0x180fe20000001207 */
[----:B------:R-:W0:Y:S01]  /*0780*/  LDC R10, c[0x0][0x618] ;  /* 0x00018600ff0a7b82 */ /* 0x000e220000000800 */
[----:B------:R-:W-:Y:S01]  /*0790*/  SHF.R.U32.HI R5, RZ, R0, R7 ;  /* 0x00000000ff057219 */ /* 0x000fe20000011607 */
[----:B------:R-:W-:Y:S01]  /*07a0*/  ULDC UR4, c[0x0][0x150] ;  /* 0x0000540000047ab9 */ /* 0x000fe20000000800 */
[----:B------:R-:W-:Y:S02]  /*07b0*/  IADD3 R9, P0, RZ, -R25, RZ ;  /* 0x80000019ff097210 */ /* 0x000fe40007f1e0ff */
[----:B------:R-:W-:-:S03]  /*07c0*/  I2FP.F32.U32 R0, R4 ;  /* 0x0000000400007245 */ /* 0x000fc60000201000 */
[----:B------:R-:W1:Y:S01]  /*07d0*/  LDC.64 R26, c[0x0][0x640] ;  /* 0x00019000ff1a7b82 */ /* 0x000e620000000a00 */
[----:B------:R-:W-:Y:S02]  /*07e0*/  IMAD.X R11, RZ, RZ, ~R5, P0 ;  /* 0x000000ffff0b7224 */ /* 0x000fe400000e0e05 */
[----:B------:R-:W-:Y:S01]  /*07f0*/  FMUL R0, R0, UR4 ;  /* 0x0000000400007c20 */ /* 0x000fe20008400000 */
[----:B------:R-:W-:Y:S01]  /*0800*/  IMAD.WIDE.U32 R6, R9, R20, R16 ;  /* 0x0000001409067225 */ /* 0x000fe200078e0010 */
[----:B------:R-:W-:-:S03]  /*0810*/  ULDC UR4, c[0x0][0x154] ;  /* 0x0000550000047ab9 */ /* 0x000fc60000000800 */
[----:B------:R-:W-:Y:S01]  /*0820*/  IMAD R8, R11, R20, RZ ;  /* 0x000000140b087224 */ /* 0x000fe200078e02ff */
[----:B------:R-:W2:Y:S01]  /*0830*/  LDC R5, c[0x0][0x144] ;  /* 0x00005100ff057b82 */ /* 0x000ea20000000800 */
[----:B------:R-:W3:Y:S02]  /*0840*/  F2I.U32.TRUNC.NTZ R0, R0 ;  /* 0x0000000000007305 */ /* 0x000ee4000020f000 */
[----:B------:R-:W-:-:S04]  /*0850*/  IMAD R9, R9, R21, R8 ;  /* 0x0000001509097224 */ /* 0x000fc800078e0208 */
[----:B------:R-:W-:Y:S01]  /*0860*/  IMAD.IADD R7, R7, 0x1, R9 ;  /* 0x0000000107077824 */ /* 0x000fe200078e0209 */
[----:B------:R-:W4:Y:S01]  /*0870*/  LDC R12, c[0x0][0x608] ;  /* 0x00018200ff0c7b82 */ /* 0x000f220000000800 */
[----:B------:R-:W-:-:S03]  /*0880*/  IMAD.MOV.U32 R9, RZ, RZ, -0x1 ;  /* 0xffffffffff097424 */ /* 0x000fc600078e00ff */
[-CC-:B0-----:R-:W-:Y:S02]  /*0890*/  SHF.R.U64 R20, R6, R10.reuse, R7.reuse ;  /* 0x0000000a06147219 */ /* 0x181fe40000001207 */
[----:B------:R-:W-:Y:S02]  /*08a0*/  I2FP.F32.U32 R6, R3 ;  /* 0x0000000300067245 */ /* 0x000fe40000201000 */
[----:B------:R-:W0:Y:S01]  /*08b0*/  LDC R24, c[0x0][0x658] ;  /* 0x00019600ff187b82 */ /* 0x000e220000000800 */
[----:B-1----:R-:W-:Y:S01]  /*08c0*/  ISETP.NE.U32.AND P0, PT, R26, RZ, PT ;  /* 0x000000ff1a00720c */ /* 0x002fe20003f05070 */
[----:B---3--:R-:W-:Y:S01]  /*08d0*/  IMAD.MOV R8, RZ, RZ, -R0 ;  /* 0x000000ffff087224 */ /* 0x008fe200078e0a00 */
[----:B------:R-:W-:Y:S01]  /*08e0*/  SHF.R.U32.HI R7, RZ, R10, R7 ;  /* 0x0000000aff077219 */ /* 0x000fe20000011607 */
[----:B------:R-:W-:Y:S01]  /*08f0*/  FMUL R6, R6, UR4 ;  /* 0x0000000406067c20 */ /* 0x000fe20008400000 */
[----:B------:R-:W-:-:S03]  /*0900*/  ISETP.NE.AND.EX P0, PT, R27, RZ, PT, P0 ;  /* 0x000000ff1b00720c */ /* 0x000fc60003f05300 */
[----:B------:R-:W1:Y:S01]  /*0910*/  LDC R14, c[0x0][0x148] ;  /* 0x00005200ff0e7b82 */ /* 0x000e620000000800 */
[----:B--2---:R-:W-:-:S07]  /*0920*/  IMAD R0, R5, R8, R4 ;  /* 0x0000000805007224 */ /* 0x004fce00078e0204 */
[----:B------:R-:W2:Y:S01]  /*0930*/  LDC R22, c[0x0][0x600] ;  /* 0x00018000ff167b82 */ /* 0x000ea20000000800 */
[-CC-:B----4-:R-:W-:Y:S02]  /*0940*/  SHF.R.U64 R28, R20, R12.reuse, R7.reuse ;  /* 0x0000000c141c7219 */ /* 0x190fe40000001207 */
[----:B------:R-:W-:Y:S01]  /*0950*/  SHF.R.U32.HI R5, RZ, R12, R7 ;  /* 0x0000000cff057219 */ /* 0x000fe20000011607 */
[----:B------:R-:W-:Y:S01]  /*0960*/  IMAD.MOV.U32 R7, RZ, RZ, 0x1 ;  /* 0x00000001ff077424 */ /* 0x000fe200078e00ff */
[----:B------:R3:W4:Y:S03]  /*0970*/  F2I.U32.TRUNC.NTZ R12, R6 ;  /* 0x00000006000c7305 */ /* 0x000726000020f000 */
[----:B------:R-:W1:Y:S01]  /*0980*/  LDC R15, c[0x0][0x648] ;  /* 0x00019200ff0f7b82 */ /* 0x000e620000000800 */
[-C--:B0-----:R-:W-:Y:S02]  /*0990*/  SHF.L.U32 R4, R9, R24.reuse, RZ ;  /* 0x0000001809047219 */ /* 0x081fe400000006ff */
[----:B------:R-:W-:-:S02]  /*09a0*/  SHF.R.U64 R30, R28, R24, R5 ;  /* 0x000000181c1e7219 */ /* 0x000fc40000001205 */
[----:B------:R-:W-:Y:S02]  /*09b0*/  LOP3.LUT R11, RZ, R4, RZ, 0x33, !PT ;  /* 0x00000004ff0b7212 */ /* 0x000fe400078e33ff */
[-C--:B------:R-:W-:Y:S01]  /*09c0*/  SHF.R.U32.HI R5, RZ, R24.reuse, R5 ;  /* 0x00000018ff057219 */ /* 0x080fe20000011605 */
[----:B------:R-:W0:Y:S01]  /*09d0*/  LDC R21, c[0x0][0x638] ;  /* 0x00018e00ff157b82 */ /* 0x000e220000000800 */
[----:B------:R-:W-:Y:S01]  /*09e0*/  SHF.L.U32 R10, R7, R24, RZ ;  /* 0x00000018070a7219 */ /* 0x000fe200000006ff */
[----:B------:R-:W-:-:S06]  /*09f0*/  IMAD.MOV.U32 R4, RZ, RZ, R30 ;  /* 0x000000ffff047224 */ /* 0x000fcc00078e001e */
[----:B------:R-:W0:Y:S01]  /*0a00*/  LDC R152, c[0x0][0x610] ;  /* 0x00018400ff987b82 */ /* 0x000e220000000800 */
[----:B---34-:R-:W-:Y:S05]  /*0a10*/  @!P0 BRA `(.L_x_6) ;  /* 0x0000000000288947 */ /* 0x018fea0003800000 */
[----:B------:R-:W3:Y:S02]  /*0a20*/  LDC R9, c[0x0][0x64c] ;  /* 0x00019300ff097b82 */ /* 0x000ee40000000800 */
[----:B---3--:R-:W-:-:S05]  /*0a30*/  IADD3 R9, P0, R30, R9, RZ ;  /* 0x000000091e097210 */ /* 0x008fca0007f1e0ff */
        /* <DEDUP_REMOVED lines=8> */
.L_x_6:
[----:B-1----:R-:W-:Y:S01]  /*0ac0*/  SHF.R.U64 R4, R4, R15, R5 ;  /* 0x0000000f04047219 */ /* 0x002fe20000001205 */
[----:B--2---:R-:W-:Y:S01]  /*0ad0*/  VIADD R5, R22, 0xffffffff ;  /* 0xffffffff16057836 */ /* 0x004fe20000000000 */
[----:B------:R-:W-:Y:S01]  /*0ae0*/  LOP3.LUT R11, R28, R11, RZ, 0xc0, !PT ;  /* 0x0000000b1c0b7212 */ /* 0x000fe200078ec0ff */
[----:B------:R-:W-:Y:S02]  /*0af0*/  IMAD.MOV R12, RZ, RZ, -R12 ;  /* 0x000000ffff0c7224 */ /* 0x000fe400078e0a0c */
[----:B------:R-:W-:Y:S01]  /*0b00*/  IMAD.MOV R6, RZ, RZ, -R4 ;  /* 0x000000ffff067224 */ /* 0x000fe200078e0a04 */
[----:B------:R-:W-:Y:S01]  /*0b10*/  LOP3.LUT R5, R20, R5, RZ, 0xc0, !PT ;  /* 0x0000000514057212 */ /* 0x000fe200078ec0ff */
[----:B------:R-:W-:Y:S02]  /*0b20*/  @P3 IMAD R0, R14, R12, R3 ;  /* 0x0000000c0e003224 */ /* 0x000fe400078e0203 */
[----:B------:R-:W-:Y:S02]  /*0b30*/  IMAD R11, R10, R4, R11 ;  /* 0x000000040a0b7224 */ /* 0x000fe400078e020b */
[----:B0-----:R-:W-:-:S02]  /*0b40*/  IMAD R3, R6, R21, R30 ;  /* 0x0000001506037224 */ /* 0x001fc400078e021e */
[----:B------:R-:W-:Y:S02]  /*0b50*/  IMAD R152, R11, R152, R0 ;  /* 0x000000980b987224 */ /* 0x000fe400078e0200 */
[----:B------:R-:W-:Y:S02]  /*0b60*/  IMAD R3, R3, R22, R5 ;  /* 0x0000001603037224 */ /* 0x000fe400078e0205 */
[----:B------:R-:W-:Y:S02]  /*0b70*/  IMAD.MOV.U32 R0, RZ, RZ, 0x1 ;  /* 0x00000001ff007424 */ /* 0x000fe400078e00ff */
[----:B------:R-:W-:Y:S01]  /*0b80*/  IMAD.MOV.U32 R22, RZ, RZ, R25 ;  /* 0x000000ffff167224 */ /* 0x000fe200078e0019 */
[----:B------:R-:W-:Y:S02]  /*0b90*/  SEL R23, R3, R152, !P3 ;  /* 0x0000009803177207 */ /* 0x000fe40005800000 */
[----:B------:R-:W-:-:S07]  /*0ba0*/  SEL R152, R152, R3, !P3 ;  /* 0x0000000398987207 */ /* 0x000fce0005800000 */
.L_x_4:
[----:B------:R-:W-:-:S08]  /*0bb0*/  NOP ;  /* 0x0000000000007918 */ /* 0x000fd00000000000 */
[----:B------:R-:W0:Y:S02]  /*0bc0*/  USETMAXREG.TRY_ALLOC.CTAPOOL UP0, 0xe8 ;  /* 0x000000e8000079c8 */ /* 0x000e240008000600 */
[----:B0-----:R-:W-:-:S13]  /*0bd0*/  PLOP3.LUT P0, PT, PT, PT, UP0, 0x80, 0x0 ;  /* 0x000000000000781c */ /* 0x001fda0003f0f008 */
[----:B------:R-:W-:Y:S05]  /*0be0*/  @!P0 BRA `(.L_x_4) ;  /* 0xfffffffc00f08947 */ /* 0x000fea000383ffff */
[----:B------:R-:W-:Y:S01]  /*0bf0*/  ULDC.64 UR4, c[0x0][0x598] ;  /* 0x0001660000047ab9 */ /* 0x000fe20000000a00 */
[----:B------:R-:W-:Y:S01]  /*0c00*/  ULDC.64 UR36, c[0x0][0x208] ;  /* 0x0000820000247ab9 */ /* 0x000fe20000000a00 */
[----:B------:R-:W-:-:S04]  /*0c10*/  ISETP.NE.U32.AND P0, PT, RZ, UR4, PT ;  /* 0x00000004ff007c0c */ /* 0x000fc8000bf05070 */
[----:B------:R-:W-:-:S13]  /*0c20*/  ISETP.NE.AND.EX P0, PT, RZ, UR5, PT, P0 ;  /* 0x00000005ff007c0c */ /* 0x000fda000bf05300 */
[----:B------:R-:W-:Y:S05]  /*0c30*/  @!P0 BRA `(.L_x_7) ;  /* 0x00000000001c8947 */ /* 0x000fea0003800000 */
[----:B------:R-:W0:Y:S02]  /*0c40*/  LDC.64 R4, c[0x0][0x598] ;  /* 0x00016600ff047b82 */ /* 0x000e240000000a00 */
[----:B0-----:R-:W2:Y:S02]  /*0c50*/  LDG.E.64 R4, desc[UR36][R4.64] ;  /* 0x0000002404047981 */ /* 0x001ea4000c1e1b00 */
[----:B--2---:R-:W-:-:S04]  /*0c60*/  ISETP.NE.U32.AND P0, PT, R4, RZ, PT ;  /* 0x000000ff0400720c */ /* 0x004fc80003f05070 */
[----:B------:R-:W-:-:S13]  /*0c70*/  ISETP.NE.AND.EX P0, PT, R5, RZ, PT, P0 ;  /* 0x000000ff0500720c */ /* 0x000fda0003f05300 */
[----:B------:R-:W-:Y:S05]  /*0c80*/  @!P0 BRA `(.L_x_7) ;  /* 0x0000000000088947 */ /* 0x000fea0003800000 */
[----:B------:R0:W5:Y:S01]  /*0c90*/  LD.E R153, desc[UR36][R4.64] ;  /* 0x0000002404997980 */ /* 0x000162000c101900 */
[----:B------:R-:W-:Y:S05]  /*0ca0*/  BRA `(.L_x_8) ;  /* 0x0000000000247947 */ /* 0x000fea0003800000 */
.L_x_7:
[----:B------:R-:W-:Y:S02]  /*0cb0*/  ULDC.64 UR4, c[0x0][0x588] ;  /* 0x0001620000047ab9 */ /* 0x000fe40000000a00 */
[----:B------:R-:W-:-:S04]  /*0cc0*/  ISETP.NE.U32.AND P0, PT, RZ, UR4, PT ;  /* 0x00000004ff007c0c */ /* 0x000fc8000bf05070 */
[----:B------:R-:W-:-:S13]  /*0cd0*/  ISETP.NE.AND.EX P0, PT, RZ, UR5, PT, P0 ;  /* 0x00000005ff007c0c */ /* 0x000fda000bf05300 */
[----:B------:R-:W-:Y:S05]  /*0ce0*/  @!P0 BRA `(.L_x_9) ;  /* 0x00000000000c8947 */ /* 0x000fea0003800000 */
[----:B------:R-:W0:Y:S02]  /*0cf0*/  LDC.64 R4, c[0x0][0x588] ;  /* 0x00016200ff047b82 */ /* 0x000e240000000a00 */
[----:B0-----:R1:W5:Y:S01]  /*0d00*/  LDG.E R153, desc[UR36][R4.64] ;  /* 0x0000002404997981 */ /* 0x001362000c1e1900 */
[----:B------:R-:W-:Y:S05]  /*0d10*/  BRA `(.L_x_8) ;  /* 0x0000000000087947 */ /* 0x000fea0003800000 */
.L_x_9:
[----:B------:R-:W-:Y:S02]  /*0d20*/  ULDC UR4, c[0x0][0x580] ;  /* 0x0001600000047ab9 */ /* 0x000fe40000000800 */
[----:B------:R-:W-:-:S07]  /*0d30*/  IMAD.U32 R153, RZ, RZ, UR4 ;  /* 0x00000004ff997e24 */ /* 0x000fce000f8e00ff */
.L_x_8:
[----:B------:R-:W-:Y:S02]  /*0d40*/  ULDC.64 UR4, c[0x0][0x5a0] ;  /* 0x0001680000047ab9 */ /* 0x000fe40000000a00 */
[----:B------:R-:W-:-:S04]  /*0d50*/  ISETP.NE.U32.AND P0, PT, RZ, UR4, PT ;  /* 0x00000004ff007c0c */ /* 0x000fc8000bf05070 */
[----:B------:R-:W-:-:S13]  /*0d60*/  ISETP.NE.AND.EX P0, PT, RZ, UR5, PT, P0 ;  /* 0x00000005ff007c0c */ /* 0x000fda000bf05300 */
[----:B------:R-:W-:Y:S05]  /*0d70*/  @!P0 BRA `(.L_x_10) ;  /* 0x00000000001c8947 */ /* 0x000fea0003800000 */
[----:B01----:R-:W0:Y:S02]  /*0d80*/  LDC.64 R4, c[0x0][0x5a0] ;  /* 0x00016800ff047b82 */ /* 0x003e240000000a00 */
[----:B0-----:R-:W2:Y:S02]  /*0d90*/  LDG.E.64 R4, desc[UR36][R4.64] ;  /* 0x0000002404047981 */ /* 0x001ea4000c1e1b00 */
[----:B--2---:R-:W-:-:S04]  /*0da0*/  ISETP.NE.U32.AND P0, PT, R4, RZ, PT ;  /* 0x000000ff0400720c */ /* 0x004fc80003f05070 */
[----:B------:R-:W-:-:S13]  /*0db0*/  ISETP.NE.AND.EX P0, PT, R5, RZ, PT, P0 ;  /* 0x000000ff0500720c */ /* 0x000fda0003f05300 */
[----:B------:R-:W-:Y:S05]  /*0dc0*/  @!P0 BRA `(.L_x_10) ;  /* 0x0000000000088947 */ /* 0x000fea0003800000 */
[----:B------:R0:W5:Y:S01]  /*0dd0*/  LD.E R154, desc[UR36][R4.64] ;  /* 0x00000024049a7980 */ /* 0x000162000c101900 */
[----:B------:R-:W-:Y:S05]  /*0de0*/  BRA `(.L_x_11) ;  /* 0x0000000000247947 */ /* 0x000fea0003800000 */
.L_x_10:
[----:B------:R-:W-:Y:S02]  /*0df0*/  ULDC.64 UR4, c[0x0][0x590] ;  /* 0x0001640000047ab9 */ /* 0x000fe40000000a00 */
[----:B------:R-:W-:-:S04]  /*0e00*/  ISETP.NE.U32.AND P0, PT, RZ, UR4, PT ;  /* 0x00000004ff007c0c */ /* 0x000fc8000bf05070 */
[----:B------:R-:W-:-:S13]  /*0e10*/  ISETP.NE.AND.EX P0, PT, RZ, UR5, PT, P0 ;  /* 0x00000005ff007c0c */ /* 0x000fda000bf05300 */
[----:B------:R-:W-:Y:S05]  /*0e20*/  @!P0 BRA `(.L_x_12) ;  /* 0x00000000000c8947 */ /* 0x000fea0003800000 */
[----:B------:R-:W2:Y:S02]  /*0e30*/  LDC.64 R154, c[0x0][0x590] ;  /* 0x00016400ff9a7b82 */ /* 0x000ea40000000a00 */
[----:B--2---:R2:W5:Y:S01]  /*0e40*/  LDG.E R154, desc[UR36][R154.64] ;  /* 0x000000249a9a7981 */ /* 0x004562000c1e1900 */
[----:B------:R-:W-:Y:S05]  /*0e50*/  BRA `(.L_x_11) ;  /* 0x0000000000087947 */ /* 0x000fea0003800000 */
.L_x_12:
[----:B------:R-:W-:Y:S02]  /*0e60*/  ULDC UR4, c[0x0][0x584] ;  /* 0x0001610000047ab9 */ /* 0x000fe40000000800 */
[----:B------:R-:W-:-:S07]  /*0e70*/  IMAD.U32 R154, RZ, RZ, UR4 ;  /* 0x00000004ff9a7e24 */ /* 0x000fce000f8e00ff */
.L_x_11:
[----:B------:R-:W-:-:S13]  /*0e80*/  LOP3.LUT P0, RZ, R0, 0xff, RZ, 0xc0, !PT ;  /* 0x000000ff00ff7812 */ /* 0x000fda000780c0ff */
[----:B------:R-:W-:Y:S05]  /*0e90*/  @!P0 EXIT ;  /* 0x000000000000894d */ /* 0x000fea0003800000 */
[----:B------:R-:W-:Y:S01]  /*0ea0*/  ULDC UR4, c[0x0][0x28c] ;  /* 0x0000a30000047ab9 */ /* 0x000fe20000000800 */
[----:B------:R-:W-:Y:S01]  /*0eb0*/  UMOV UR38, URZ ;  /* 0x0000003f00267c82 */ /* 0x000fe20008000000 */
[----:B------:R-:W-:Y:S01]  /*0ec0*/  UIADD3 UR4, UR4, 0x1f, URZ ;  /* 0x0000001f04047890 */ /* 0x000fe2000fffe03f */
[----:B------:R-:W-:-:S03]  /*0ed0*/  UMOV UR39, URZ ;  /* 0x0000003f00277c82 */ /* 0x000fc60008000000 */
[----:B------:R-:W-:-:S04]  /*0ee0*/  USHF.R.S32.HI UR5, URZ, 0x1f, UR4 ;  /* 0x0000001f3f057899 */ /* 0x000fc80008011404 */
[----:B------:R-:W-:-:S04]  /*0ef0*/  ULEA.HI UR5, UR5, UR4, URZ, 0x5 ;  /* 0x0000000405057291 */ /* 0x000fc8000f8f283f */
[----:B------:R-:W-:-:S12]  /*0f00*/  USHF.R.S32.HI UR40, URZ, 0x5, UR5 ;  /* 0x000000053f287899 */ /* 0x000fd80008011405 */
.L_x_290:
[----:B------:R-:W-:Y:S01]  /*0f10*/  LOP3.LUT R0, R18, 0x80, RZ, 0xc0, !PT ;  /* 0x0000008012007812 */ /* 0x000fe200078ec0ff */
[----:B------:R-:W3:Y:S01]  /*0f20*/  S2UR UR7, SR_CgaCtaId ;  /* 0x00000000000779c3 */ /* 0x000ee20000008800 */
[----:B------:R-:W-:Y:S02]  /*0f30*/  UMOV UR6, 0x400 ;  /* 0x0000040000067882 */ /* 0x000fe40000000000 */
[----:B------:R-:W-:-:S06]  /*0f40*/  SHF.R.U32.HI R0, RZ, 0x7, R0 ;  /* 0x00000007ff007819 */ /* 0x000fcc0000011600 */
[----:B----4-:R-:W4:Y:S01]  /*0f50*/  SHFL.IDX PT, R0, R0, RZ, 0x1f ;  /* 0x00001fff00007589 */ /* 0x010f2200000e0000 */
[----:B---3--:R-:W-:Y:S01]  /*0f60*/  ULEA UR6, UR7, UR6, 0x18 ;  /* 0x0000000607067291 */ /* 0x008fe2000f8ec03f */
[----:B----4-:R-:W-:-:S13]  /*0f70*/  R2UR UR4, R0 ;  /* 0x00000000000472ca */ /* 0x010fda00000e0000 */
[----:B------:R-:W-:-:S04]  /*0f80*/  ULEA.HI UR5, UR4, UR4, URZ, 0x1 ;  /* 0x0000000404057291 */ /* 0x000fc8000f8f083f */
[----:B------:R-:W-:-:S04]  /*0f90*/  ULOP3.LUT UR5, UR5, 0x1ffffe, URZ, 0xc0, !UPT ;  /* 0x001ffffe05057892 */ /* 0x000fc8000f8ec03f */
[----:B------:R-:W-:-:S03]  /*0fa0*/  UIADD3 UR5, UR4, -UR5, URZ ;  /* 0x8000000504057290 */ /* 0x000fc6000fffe03f */
[----:B------:R-:W-:Y:S01]  /*0fb0*/  ULDC UR4, c[0x0][0x28c] ;  /* 0x0000a30000047ab9 */ /* 0x000fe20000000800 */
[----:B------:R-:W-:Y:S01]  /*0fc0*/  ULEA UR5, UR5, UR6, 0xb ;  /* 0x0000000605057291 */ /* 0x000fe2000f8e583f */
[----:B------:R-:W-:-:S03]  /*0fd0*/  ISETP.LT.AND P0, PT, RZ, UR4, PT ;  /* 0x00000004ff007c0c */ /* 0x000fc6000bf01270 */
[----:B------:R-:W-:-:S04]  /*0fe0*/  UIADD3 UR5, UR5, 0x100, URZ ;  /* 0x0000010005057890 */ /* 0x000fc8000fffe03f */
[----:B------:R-:W-:-:S04]  /*0ff0*/  USHF.R.U32.HI UR5, URZ, 0x4, UR5 ;  /* 0x000000043f057899 */ /* 0x000fc80008011605 */
[----:B------:R-:W-:-:S04]  /*1000*/  ULOP3.LUT UR5, UR5, 0x3fff, URZ, 0xc0, !UPT ;  /* 0x00003fff05057892 */ /* 0x000fc8000f8ec03f */
[----:B------:R-:W-:Y:S01]  /*1010*/  ULOP3.LUT UR41, UR5, 0x10000, URZ, 0xfc, !UPT ;  /* 0x0001000005297892 */ /* 0x000fe2000f8efc3f */
[----:B01----:R-:W-:Y:S11]  /*1020*/  @P0 BRA `(.L_x_13) ;  /* 0x0000000000400947 */ /* 0x003ff60003800000 */
[----:B------:R-:W-:Y:S01]  /*1030*/  MOV R0, 0x0 ;  /* 0x0000000000007802 */ /* 0x000fe20000000f00 */
[----:B------:R-:W-:Y:S01]  /*1040*/  ULDC.64 UR4, c[0x4][0x68] ;  /* 0x01001a0000047ab9 */ /* 0x000fe20000000a00 */
[----:B------:R-:W-:Y:S01]  /*1050*/  ULDC.64 UR6, c[0x4][0x8] ;  /* 0x0100020000067ab9 */ /* 0x000fe20000000a00 */
[----:B01----:R-:W-:Y:S01]  /*1060*/  IMAD.U32 R4, RZ, RZ, UR4 ;  /* 0x00000004ff047e24 */ /* 0x003fe2000f8e00ff */
[----:B------:R0:W1:Y:S01]  /*1070*/  LDC.64 R14, c[0x4][R0] ;  /* 0x01000000000e7b82 */ /* 0x0000620000000a00 */
[----:B------:R-:W-:Y:S01]  /*1080*/  IMAD.U32 R5, RZ, RZ, UR5 ;  /* 0x00000005ff057e24 */ /* 0x000fe2000f8e00ff */
[----:B------:R-:W-:Y:S01]  /*1090*/  ULDC.64 UR4, c[0x4][0x70] ;  /* 0x01001c0000047ab9 */ /* 0x000fe20000000a00 */
[----:B------:R-:W-:Y:S02]  /*10a0*/  IMAD.U32 R10, RZ, RZ, UR6 ;  /* 0x00000006ff0a7e24 */ /* 0x000fe4000f8e00ff */
[----:B------:R-:W-:Y:S02]  /*10b0*/  IMAD.U32 R6, RZ, RZ, UR4 ;  /* 0x00000004ff067e24 */ /* 0x000fe4000f8e00ff */
[----:B------:R-:W-:-:S02]  /*10c0*/  IMAD.U32 R7, RZ, RZ, UR5 ;  /* 0x00000005ff077e24 */ /* 0x000fc4000f8e00ff */
[----:B------:R-:W-:Y:S02]  /*10d0*/  IMAD.U32 R11, RZ, RZ, UR7 ;  /* 0x00000007ff0b7e24 */ /* 0x000fe4000f8e00ff */
[----:B------:R-:W-:Y:S02]  /*10e0*/  IMAD.MOV.U32 R8, RZ, RZ, 0x1e1 ;  /* 0x000001e1ff087424 */ /* 0x000fe400078e00ff */
[----:B------:R-:W-:Y:S02]  /*10f0*/  IMAD.MOV.U32 R12, RZ, RZ, 0x1 ;  /* 0x00000001ff0c7424 */ /* 0x000fe400078e00ff */
[----:B0-----:R-:W-:-:S07]  /*1100*/  IMAD.MOV.U32 R13, RZ, RZ, RZ ;  /* 0x000000ffff0d7224 */ /* 0x001fce00078e00ff */
[----:B------:R-:W-:-:S07]  /*1110*/  LEPC R20, `(.L_x_13) ;  /* 0x000000001014794e */ /* 0x000fce0000000000 */
[----:B-12--5:R-:W-:Y:S05]  /*1120*/  CALL.ABS.NOINC R14 ;  /* 0x000000000e007343 */ /* 0x026fea0003c00000 */
.L_x_13:
[----:B------:R-:W-:-:S04]  /*1130*/  LOP3.LUT R0, R19, 0x1, RZ, 0xfc, !PT ;  /* 0x0000000113007812 */ /* 0x000fc800078efcff */
[----:B------:R-:W-:-:S13]  /*1140*/  ISETP.NE.AND P0, PT, R0, 0x3, PT ;  /* 0x000000030000780c */ /* 0x000fda0003f05270 */
[----:B------:R-:W-:Y:S05]  /*1150*/  @!P0 BRA `(.L_x_14) ;  /* 0x0000000000048947 */ /* 0x000fea0003800000 */
[----:B------:R-:W-:Y:S01]  /*1160*/  BPT.TRAP 0x1 ;  /* 0x000000040000795c */ /* 0x000fe20000300000 */
.L_x_14:
[----:B------:R-:W3:Y:S01]  /*1170*/  S2UR UR5, SR_CgaCtaId ;  /* 0x00000000000579c3 */ /* 0x000ee20000008800 */
[----:B------:R-:W-:Y:S01]  /*1180*/  UMOV UR4, 0x400 ;  /* 0x0000040000047882 */ /* 0x000fe20000000000 */
[----:B------:R-:W-:Y:S02]  /*1190*/  IMAD.U32 R0, RZ, RZ, UR38 ;  /* 0x00000026ff007e24 */ /* 0x000fe4000f8e00ff */
[----:B------:R-:W-:-:S03]  /*11a0*/  IMAD.U32 R3, RZ, RZ, UR39 ;  /* 0x00000027ff037e24 */ /* 0x000fc6000f8e00ff */
[----:B------:R-:W-:Y:S01]  /*11b0*/  SHF.L.U32 R0, R0, 0x1f, RZ ;  /* 0x0000001f00007819 */ /* 0x000fe200000006ff */
[----:B---3--:R-:W-:-:S06]  /*11c0*/  ULEA UR4, UR5, UR4, 0x18 ;  /* 0x0000000405047291 */ /* 0x008fcc000f8ec03f */
[----:B------:R-:W-:-:S04]  /*11d0*/  IMAD.U32 R6, RZ, RZ, UR4 ;  /* 0x00000004ff067e24 */ /* 0x000fc8000f8e00ff */
[----:B------:R-:W-:-:S04]  /*11e0*/  IMAD R3, R3, 0x8, R6 ;  /* 0x0000000803037824 */ /* 0x000fc800078e0206 */
[----:B------:R3:W4:Y:S01]  /*11f0*/  SYNCS.PHASECHK.TRANS64.TRYWAIT P1, [R3+URZ], R0 ;  /* 0x00000000030075a7 */ /* 0x000722000802017f */
[----:B------:R-:W-:Y:S05]  /*1200*/  @!P0 BRA `(.L_x_15) ;  /* 0x0000000000048947 */ /* 0x000fea0003800000 */
[----:B------:R-:W-:Y:S01]  /*1210*/  BPT.TRAP 0x1 ;  /* 0x000000040000795c */ /* 0x000fe20000300000 */
.L_x_15:
[----:B----4-:R-:W-:Y:S05]  /*1220*/  @P1 BRA `(.L_x_16) ;  /* 0x0000000000081947 */ /* 0x010fea0003800000 */
[----:B------:R-:W4:Y:S02]  /*1230*/  SYNCS.PHASECHK.TRANS64.TRYWAIT P1, [R3+URZ], R0 ;  /* 0x00000000030075a7 */ /* 0x000f24000802017f */
[----:B----4-:R-:W-:Y:S05]  /*1240*/  @!P1 BRA `(.L_x_17) ;  /* 0x0000008800349947 */ /* 0x010fea0003800000 */
.L_x_16:
[----:B------:R-:W-:-:S04]  /*1250*/  UISETP.LT.AND UP0, UPT, UR40, 0x1, UPT ;  /* 0x000000012800788c */ /* 0x000fc8000bf01270 */
[----:B------:R-:W-:-:S06]  /*1260*/  USEL UR4, UR40, 0x1, UP0 ;  /* 0x0000000128047887 */ /* 0x000fcc0008000000 */
[----:B---34-:R-:W-:Y:S01]  /*1270*/  IMAD.U32 R0, RZ, RZ, UR4 ;  /* 0x00000004ff007e24 */ /* 0x018fe2000f8e00ff */
[----:B------:R-:W-:Y:S05]  /*1280*/  WARPSYNC.ALL ;  /* 0x0000000000007948 */ /* 0x000fea0003800000 */
[----:B------:R-:W-:-:S04]  /*1290*/  IADD3 R0, -R0, UR40, RZ ;  /* 0x0000002800007c10 */ /* 0x000fc8000fffe1ff */
[----:B------:R-:W-:Y:S02]  /*12a0*/  ISETP.GE.AND P1, PT, R0, 0x1, PT ;  /* 0x000000010000780c */ /* 0x000fe40003f26270 */
[----:B------:R-:W-:Y:S01]  /*12b0*/  R2UR UR4, R6 ;  /* 0x00000000060472ca */ /* 0x000fe200000e0000 */
[----:B------:R-:W-:Y:S01]  /*12c0*/  WARPGROUP.ARRIVE ;  /* 0x00000000000079c5 */ /* 0x000fe20000000000 */
[----:B------:R-:W-:Y:S01]  /*12d0*/  UMOV UR5, 0xc0000010 ;  /* 0xc000001000057882 */ /* 0x000fe20000000000 */
[----:B------:R-:W-:-:S10]  /*12e0*/  UMOV UR7, 0xc0000010 ;  /* 0xc000001000077882 */ /* 0x000fd40000000000 */
[----:B------:R-:W-:-:S04]  /*12f0*/  UIADD3 UR4, UR4, 0x6100, URZ ;  /* 0x0000610004047890 */ /* 0x000fc8000fffe03f */
[----:B------:R-:W-:-:S04]  /*1300*/  USHF.R.U32.HI UR4, URZ, 0x4, UR4 ;  /* 0x000000043f047899 */ /* 0x000fc80008011604 */
[----:B------:R-:W-:-:S04]  /*1310*/  ULOP3.LUT UR4, UR4, 0x3fff, URZ, 0xc0, !UPT ;  /* 0x00003fff04047892 */ /* 0x000fc8000f8ec03f */
[----:B------:R-:W-:Y:S02]  /*1320*/  ULOP3.LUT UR9, UR4, 0x10000, URZ, 0xfc, !UPT ;  /* 0x0001000004097892 */ /* 0x000fe4000f8efc3f */
[----:B------:R-:W-:Y:S02]  /*1330*/  ULEA UR4, UR39, UR41, 0x9 ;  /* 0x0000002927047291 */ /* 0x000fe4000f8e483f */
[----:B------:R-:W-:-:S09]  /*1340*/  ULEA UR6, UR39, UR9, 0x8 ;  /* 0x0000000927067291 */ /* 0x000fd2000f8e403f */
[----:B------:R-:W-:Y:S01]  /*1350*/  IGMMA.64x128x32.S8.S8 R88, gdesc[UR4], RZ, !UPT, gsb0 ;  /* 0x03600000045879f1 */ /* 0x000fe2000c0410ff */
[----:B------:R-:W-:Y:S01]  /*1360*/  UIADD3 UR4, UR4, 0x100, URZ ;  /* 0x0000010004047890 */ /* 0x000fe2000fffe03f */
[----:B------:R-:W-:Y:S01]  /*1370*/  UMOV UR5, 0xc0000010 ;  /* 0xc000001000057882 */ /* 0x000fe20000000000 */
[----:B------:R-:W-:Y:S02]  /*1380*/  WARPGROUP.DEPBAR.LE gsb0, 0x0 ;  /* 0x00008000000079c5 */ /* 0x000fe40000010000 */
[----:B------:R-:W-:-:S06]  /*1390*/  WARPGROUP.ARRIVE ;  /* 0x00000000000079c5 */ /* 0x000fcc0000000000 */
[----:B------:R-:W-:Y:S03]  /*13a0*/  IGMMA.64x128x32.S8.S8 R24, gdesc[UR4], RZ, !UPT, gsb0 ;  /* 0x03600000041879f1 */ /* 0x000fe6000c0410ff */
[----:B------:R-:W-:Y:S02]  /*13b0*/  WARPGROUP.DEPBAR.LE gsb0, 0x0 ;  /* 0x00008000000079c5 */ /* 0x000fe40000010000 */
[----:B------:R-:W-:Y:S05]  /*13c0*/  @!P1 BRA `(.L_x_18) ;  /* 0x0000000000d89947 */ /* 0x000fea0003800000 */
[----:B------:R-:W-:Y:S02]  /*13d0*/  UIADD3 UR4, UR39, 0x1, URZ ;  /* 0x0000000127047890 */ /* 0x000fe4000fffe03f */
[----:B------:R-:W-:Y:S02]  /*13e0*/  IMAD.U32 R3, RZ, RZ, UR39 ;  /* 0x00000027ff037e24 */ /* 0x000fe4000f8e00ff */
[----:B------:R-:W-:-:S04]  /*13f0*/  UISETP.NE.AND UP0, UPT, UR4, 0x3, UPT ;  /* 0x000000030400788c */ /* 0x000fc8000bf05270 */
[----:B------:R-:W-:Y:S02]  /*1400*/  USEL UR5, URZ, 0x1, UP0 ;  /* 0x000000013f057887 */ /* 0x000fe40008000000 */
[----:B------:R-:W-:Y:S02]  /*1410*/  USEL UR8, UR4, URZ, UP0 ;  /* 0x0000003f04087287 */ /* 0x000fe40008000000 */
[----:B------:R-:W-:-:S06]  /*1420*/  ULOP3.LUT UR5, UR38, UR5, URZ, 0x3c, !UPT ;  /* 0x0000000526057292 */ /* 0x000fcc000f8e3c3f */
[----:B------:R-:W-:-:S07]  /*1430*/  IMAD.U32 R7, RZ, RZ, UR5 ;  /* 0x00000005ff077e24 */ /* 0x000fce000f8e00ff */
.L_x_25:
[----:B------:R-:W-:Y:S05]  /*1440*/  @!P0 BRA `(.L_x_19) ;  /* 0x0000000000048947 */ /* 0x000fea0003800000 */
[----:B------:R-:W-:Y:S01]  /*1450*/  BPT.TRAP 0x1 ;  /* 0x000000040000795c */ /* 0x000fe20000300000 */
.L_x_19:
[----:B------:R-:W3:Y:S01]  /*1460*/  S2UR UR5, SR_CgaCtaId ;  /* 0x00000000000579c3 */ /* 0x000ee20000008800 */
[----:B------:R-:W-:Y:S01]  /*1470*/  UMOV UR4, 0x400 ;  /* 0x0000040000047882 */ /* 0x000fe20000000000 */
[----:B01----:R-:W-:Y:S01]  /*1480*/  IMAD.U32 R5, RZ, RZ, UR8 ;  /* 0x00000008ff057e24 */ /* 0x003fe2000f8e00ff */
[----:B------:R-:W-:Y:S01]  /*1490*/  SHF.L.U32 R4, R7, 0x1f, RZ ;  /* 0x0000001f07047819 */ /* 0x000fe200000006ff */
[----:B---3--:R-:W-:-:S06]  /*14a0*/  ULEA UR4, UR5, UR4, 0x18 ;  /* 0x0000000405047291 */ /* 0x008fcc000f8ec03f */
[----:B------:R-:W-:-:S04]  /*14b0*/  IMAD.U32 R6, RZ, RZ, UR4 ;  /* 0x00000004ff067e24 */ /* 0x000fc8000f8e00ff */
[----:B------:R-:W-:-:S04]  /*14c0*/  IMAD R5, R5, 0x8, R6 ;  /* 0x0000000805057824 */ /* 0x000fc800078e0206 */
[----:B------:R0:W1:Y:S01]  /*14d0*/  SYNCS.PHASECHK.TRANS64.TRYWAIT P1, [R5+URZ], R4 ;  /* 0x00000004050075a7 */ /* 0x000062000802017f */
[----:B------:R-:W-:Y:S05]  /*14e0*/  @!P0 BRA `(.L_x_20) ;  /* 0x0000000000048947 */ /* 0x000fea0003800000 */
[----:B------:R-:W-:Y:S01]  /*14f0*/  BPT.TRAP 0x1 ;  /* 0x000000040000795c */ /* 0x000fe20000300000 */
.L_x_20:
[----:B-1----:R-:W-:Y:S05]  /*1500*/  @P1 BRA `(.L_x_21) ;  /* 0x0000000000081947 */ /* 0x002fea0003800000 */
[----:B------:R-:W1:Y:S02]  /*1510*/  SYNCS.PHASECHK.TRANS64.TRYWAIT P1, [R5+URZ], R4 ;  /* 0x00000004050075a7 */ /* 0x000e64000802017f */
[----:B-1----:R-:W-:Y:S05]  /*1520*/  @!P1 BRA `(.L_x_22) ;  /* 0x0000008400909947 */ /* 0x002fea0003800000 */
.L_x_21:
[----:B------:R-:W-:Y:S01]  /*1530*/  ULEA UR4, UR8, UR41, 0x9 ;  /* 0x0000002908047291 */ /* 0x000fe2000f8e483f */
[----:B------:R-:W-:Y:S01]  /*1540*/  WARPGROUP.ARRIVE ;  /* 0x00000000000079c5 */ /* 0x000fe20000000000 */
[----:B------:R-:W-:Y:S01]  /*1550*/  ULEA UR6, UR8, UR9, 0x8 ;  /* 0x0000000908067291 */ /* 0x000fe2000f8e403f */
[----:B------:R-:W-:Y:S01]  /*1560*/  UMOV UR5, 0xc0000010 ;  /* 0xc000001000057882 */ /* 0x000fe20000000000 */
[----:B------:R-:W-:-:S07]  /*1570*/  UMOV UR7, 0xc0000010 ;  /* 0xc000001000077882 */ /* 0x000fce0000000000 */
[----:B------:R-:W-:Y:S01]  /*1580*/  IGMMA.64x128x32.S8.S8 R88, gdesc[UR4], R88, gsb0 ;  /* 0x03600000045879f1 */ /* 0x000fe20008041058 */
[----:B------:R-:W-:Y:S01]  /*1590*/  UIADD3 UR4, UR4, 0x100, URZ ;  /* 0x0000010004047890 */ /* 0x000fe2000fffe03f */
[----:B------:R-:W-:Y:S01]  /*15a0*/  UMOV UR5, 0xc0000010 ;  /* 0xc000001000057882 */ /* 0x000fe20000000000 */
[----:B------:R-:W-:Y:S02]  /*15b0*/  WARPGROUP.DEPBAR.LE gsb0, 0x0 ;  /* 0x00008000000079c5 */ /* 0x000fe40000010000 */
[----:B------:R-:W-:-:S06]  /*15c0*/  WARPGROUP.ARRIVE ;  /* 0x00000000000079c5 */ /* 0x000fcc0000000000 */
[----:B------:R-:W-:Y:S03]  /*15d0*/  IGMMA.64x128x32.S8.S8 R24, gdesc[UR4], R24, gsb0 ;  /* 0x03600000041879f1 */ /* 0x000fe60008041018 */
[----:B------:R-:W-:Y:S02]  /*15e0*/  WARPGROUP.DEPBAR.LE gsb0, 0x0 ;  /* 0x00008000000079c5 */ /* 0x000fe40000010000 */
[----:B------:R-:W-:Y:S05]  /*15f0*/  @!P0 BRA `(.L_x_23) ;  /* 0x0000000000048947 */ /* 0x000fea0003800000 */
[----:B------:R-:W-:Y:S01]  /*1600*/  BPT.TRAP 0x1 ;  /* 0x000000040000795c */ /* 0x000fe20000300000 */
.L_x_23:
[----:B01----:R-:W-:Y:S01]  /*1610*/  IMAD R4, R3, 0x8, R6 ;  /* 0x0000000803047824 */ /* 0x003fe200078e0206 */
[----:B------:R-:W-:-:S03]  /*1620*/  ISETP.GT.U32.AND P1, PT, R19, 0x1, PT ;  /* 0x000000011300780c */ /* 0x000fc60003f24070 */
[----:B------:R-:W-:-:S05]  /*1630*/  VIADD R4, R4, 0x18 ;  /* 0x0000001804047836 */ /* 0x000fca0000000000 */
[----:B------:R-:W-:-:S04]  /*1640*/  PRMT R4, RZ, 0x654, R4 ;  /* 0x00000654ff047816 */ /* 0x000fc80000000004 */
[----:B------:R0:W-:Y:S01]  /*1650*/  SYNCS.ARRIVE.TRANS64.RED.A1T0 RZ, [R4+URZ], RZ ;  /* 0x000000ff04ff79a7 */ /* 0x0001e2000810043f */
[----:B------:R-:W-:Y:S05]  /*1660*/  @P1 BRA `(.L_x_24) ;  /* 0x0000000000041947 */ /* 0x000fea0003800000 */
[----:B------:R-:W-:Y:S01]  /*1670*/  BPT.TRAP 0x1 ;  /* 0x000000040000795c */ /* 0x000fe20000300000 */
.L_x_24:
[----:B------:R-:W-:Y:S01]  /*1680*/  UIADD3 UR8, UR8, 0x1, URZ ;  /* 0x0000000108087890 */ /* 0x000fe2000fffe03f */
[C---:B------:R-:W-:Y:S01]  /*1690*/  ISETP.GT.AND P2, PT, R0.reuse, 0x1, PT ;  /* 0x000000010000780c */ /* 0x040fe20003f44270 */
[----:B------:R-:W-:Y:S02]  /*16a0*/  VIADD R3, R3, 0x1 ;  /* 0x0000000103037836 */ /* 0x000fe40000000000 */
[----:B------:R-:W-:Y:S01]  /*16b0*/  UISETP.NE.AND UP0, UPT, UR8, 0x3, UPT ;  /* 0x000000030800788c */ /* 0x000fe2000bf05270 */
[----:B------:R-:W-:Y:S02]  /*16c0*/  VIADD R0, R0, 0xffffffff ;  /* 0xffffffff00007836 */ /* 0x000fe40000000000 */
[C---:B------:R-:W-:Y:S01]  /*16d0*/  ISETP.NE.AND P1, PT, R3.reuse, 0x3, PT ;  /* 0x000000030300780c */ /* 0x040fe20003f25270 */
[----:B------:R-:W-:Y:S02]  /*16e0*/  USEL UR4, URZ, 0x1, UP0 ;  /* 0x000000013f047887 */ /* 0x000fe40008000000 */
[----:B------:R-:W-:Y:S01]  /*16f0*/  USEL UR8, UR8, URZ, UP0 ;  /* 0x0000003f08087287 */ /* 0x000fe20008000000 */
[----:B------:R-:W-:-:S03]  /*1700*/  SEL R3, R3, RZ, P1 ;  /* 0x000000ff03037207 */ /* 0x000fc60000800000 */
[----:B------:R-:W-:Y:S01]  /*1710*/  LOP3.LUT R7, R7, UR4, RZ, 0x3c, !PT ;  /* 0x0000000407077c12 */ /* 0x000fe2000f8e3cff */
[----:B------:R-:W-:Y:S07]  /*1720*/  @P2 BRA `(.L_x_25) ;  /* 0xfffffffc00442947 */ /* 0x000fee000383ffff */
.L_x_18:
[----:B------:R-:W3:Y:S02]  /*1730*/  LDC R0, c[0x0][0x28c] ;  /* 0x0000a300ff007b82 */ /* 0x000ee40000000800 */
[----:B---3--:R-:W-:-:S13]  /*1740*/  ISETP.GE.AND P1, PT, R0, 0x1, PT ;  /* 0x000000010000780c */ /* 0x008fda0003f26270 */
[----:B------:R-:W-:Y:S05]  /*1750*/  @!P1 BRA `(.L_x_26) ;  /* 0x0000000000409947 */ /* 0x000fea0003800000 */
[----:B------:R-:W-:Y:S05]  /*1760*/  @!P0 BRA `(.L_x_27) ;  /* 0x0000000000048947 */ /* 0x000fea0003800000 */
[----:B------:R-:W-:Y:S01]  /*1770*/  BPT.TRAP 0x1 ;  /* 0x000000040000795c */ /* 0x000fe20000300000 */
.L_x_27:
[----:B------:R-:W-:Y:S01]  /*1780*/  UISETP.LT.AND UP0, UPT, UR40, 0x1, UPT ;  /* 0x000000012800788c */ /* 0x000fe2000bf01270 */
[----:B------:R-:W-:-:S03]  /*1790*/  ISETP.GT.U32.AND P0, PT, R19, 0x1, PT ;  /* 0x000000011300780c */ /* 0x000fc60003f04070 */
[----:B------:R-:W-:-:S04]  /*17a0*/  USEL UR6, UR40, 0x1, UP0 ;  /* 0x0000000128067887 */ /* 0x000fc80008000000 */
[----:B------:R-:W-:-:S04]  /*17b0*/  UIADD3 UR6, UR39, UR40, -UR6 ;  /* 0x0000002827067290 */ /* 0x000fc8000fffe806 */
[----:B------:R-:W-:-:S04]  /*17c0*/  UIMAD.WIDE.U32 UR4, UR6, -0x55555555, URZ ;  /* 0xaaaaaaab060478a5 */ /* 0x000fc8000f8e003f */
[----:B------:R-:W-:-:S04]  /*17d0*/  USHF.R.U32.HI UR4, URZ, 0x1, UR5 ;  /* 0x000000013f047899 */ /* 0x000fc80008011605 */
[----:B------:R-:W-:-:S06]  /*17e0*/  UIMAD UR6, UR4, -0x3, UR6 ;  /* 0xfffffffd040678a4 */ /* 0x000fcc000f8e0206 */
[----:B------:R-:W-:-:S04]  /*17f0*/  IMAD.U32 R3, RZ, RZ, UR6 ;  /* 0x00000006ff037e24 */ /* 0x000fc8000f8e00ff */
[----:B------:R-:W-:-:S04]  /*1800*/  IMAD R0, R3, 0x8, R6 ;  /* 0x0000000803007824 */ /* 0x000fc800078e0206 */
[----:B------:R-:W-:-:S05]  /*1810*/  VIADD R0, R0, 0x18 ;  /* 0x0000001800007836 */ /* 0x000fca0000000000 */
[----:B------:R-:W-:-:S04]  /*1820*/  PRMT R0, RZ, 0x654, R0 ;  /* 0x00000654ff007816 */ /* 0x000fc80000000000 */
[----:B------:R3:W-:Y:S01]  /*1830*/  SYNCS.ARRIVE.TRANS64.RED.A1T0 RZ, [R0+URZ], RZ ;  /* 0x000000ff00ff79a7 */ /* 0x0007e2000810043f */
[----:B------:R-:W-:Y:S05]  /*1840*/  @P0 BRA `(.L_x_26) ;  /* 0x0000000000040947 */ /* 0x000fea0003800000 */
[----:B------:R-:W-:Y:S01]  /*1850*/  BPT.TRAP 0x1 ;  /* 0x000000040000795c */ /* 0x000fe20000300000 */
.L_x_26:
[----:B------:R-:W4:Y:S01]  /*1860*/  LDC R6, c[0x0][0x288] ;  /* 0x0000a200ff067b82 */ /* 0x000f220000000800 */
[--C-:B---3--:R-:W-:Y:S01]  /*1870*/  SHF.R.U32.HI R0, RZ, 0x2, R18.reuse ;  /* 0x00000002ff007819 */ /* 0x108fe20000011612 */
[----:B------:R-:W-:Y:S01]  /*1880*/  IMAD.SHL.U32 R23, R23, 0x80, RZ ;  /* 0x0000008017177824 */ /* 0x000fe200078e00ff */
[----:B01----:R-:W-:Y:S01]  /*1890*/  SHF.R.U32.HI R5, RZ, 0x7, R18 ;  /* 0x00000007ff057819 */ /* 0x003fe20000011612 */
[----:B------:R-:W-:Y:S01]  /*18a0*/  UIADD3 UR39, UR40, UR39, URZ ;  /* 0x0000002728277290 */ /* 0x000fe2000fffe03f */
[----:B------:R-:W-:Y:S01]  /*18b0*/  LOP3.LUT R3, R0, 0x7, RZ, 0xc0, !PT ;  /* 0x0000000700037812 */ /* 0x000fe200078ec0ff */
[C---:B------:R-:W-:Y:S01]  /*18c0*/  IMAD.SHL.U32 R14, R18.reuse, 0x2, RZ ;  /* 0x00000002120e7824 */ /* 0x040fe200078e00ff */
[----:B------:R-:W-:Y:S01]  /*18d0*/  LOP3.LUT R0, R5, 0x1, RZ, 0xc0, !PT ;  /* 0x0000000105007812 */ /* 0x000fe200078ec0ff */
[----:B------:R-:W-:Y:S01]  /*18e0*/  UISETP.GT.U32.AND UP0, UPT, UR39, 0x2, UPT ;  /* 0x000000022700788c */ /* 0x000fe2000bf04070 */
[----:B------:R-:W-:Y:S01]  /*18f0*/  LOP3.LUT R4, R18, 0x60, RZ, 0xc0, !PT ;  /* 0x0000006012047812 */ /* 0x000fe200078ec0ff */
[----:B------:R-:W-:Y:S01]  /*1900*/  ULDC UR7, c[0x0][0x284] ;  /* 0x0000a10000077ab9 */ /* 0x000fe20000000800 */
[----:B------:R-:W-:Y:S01]  /*1910*/  UISETP.GE.U32.AND UP1, UPT, UR40, 0x3, UPT ;  /* 0x000000032800788c */ /* 0x000fe2000bf26070 */
[----:B------:R-:W-:Y:S01]  /*1920*/  IMAD.SHL.U32 R10, R0, 0x40, RZ ;  /* 0x00000040000a7824 */ /* 0x000fe200078e00ff */
[----:B------:R-:W-:Y:S01]  /*1930*/  SHF.R.U32.HI R8, RZ, 0x1, R4 ;  /* 0x00000001ff087819 */ /* 0x000fe20000011604 */
[----:B------:R-:W-:Y:S01]  /*1940*/  UISETP.LT.U32.AND UP0, UPT, UR40, 0x3, UP0 ;  /* 0x000000032800788c */ /* 0x000fe20008701070 */
[----:B------:R-:W-:Y:S01]  /*1950*/  SHF.R.S32.HI R160, RZ, 0x1f, R22 ;  /* 0x0000001fffa07819 */ /* 0x000fe20000011416 */
[----:B------:R-:W-:Y:S01]  /*1960*/  ULDC.64 UR8, c[0x0][0x5d0] ;  /* 0x0001740000087ab9 */ /* 0x000fe20000000a00 */
[--C-:B------:R-:W-:Y:S01]  /*1970*/  IADD3 R5, RZ, -R8, -R3.reuse ;  /* 0x80000008ff057210 */ /* 0x100fe20007ffe803 */
[----:B------:R-:W-:Y:S01]  /*1980*/  UIMAD.WIDE.U32 UR4, UR39, -0x55555555, URZ ;  /* 0xaaaaaaab270478a5 */ /* 0x000fe2000f8e003f */
[----:B------:R-:W-:Y:S01]  /*1990*/  LOP3.LUT R165, R10, 0x40, R3, 0xe2, !PT ;  /* 0x000000400aa57812 */ /* 0x000fe200078ee203 */
[----:B------:R-:W-:Y:S01]  /*19a0*/  IMAD.SHL.U32 R3, R152, 0x100, RZ ;  /* 0x0000010098037824 */ /* 0x000fe200078e00ff */
[C---:B------:R-:W-:Y:S01]  /*19b0*/  LOP3.LUT R14, R23.reuse, 0x6, R14, 0xf8, !PT ;  /* 0x00000006170e7812 */ /* 0x040fe200078ef80e */
[----:B------:R-:W-:Y:S01]  /*19c0*/  USEL UR6, URZ, 0x1, !UP0 ;  /* 0x000000013f067887 */ /* 0x000fe2000c000000 */
[----:B------:R-:W-:Y:S01]  /*19d0*/  LOP3.LUT R4, R18, 0x3, RZ, 0xc0, !PT ;  /* 0x0000000312047812 */ /* 0x000fe200078ec0ff */
[----:B------:R-:W-:Y:S01]  /*19e0*/  IMAD R7, R160, UR8, RZ ;  /* 0x00000008a0077c24 */ /* 0x000fe2000f8e02ff */
[----:B----4-:R-:W-:Y:S01]  /*19f0*/  ISETP.GE.AND P0, PT, R23, R6, PT ;  /* 0x000000061700720c */ /* 0x010fe20003f06270 */
[----:B------:R-:W-:Y:S01]  /*1a00*/  IMAD R0, R0, -0x40, R5 ;  /* 0xffffffc000007824 */ /* 0x000fe200078e0205 */
[----:B------:R-:W-:Y:S01]  /*1a10*/  SHF.R.S32.HI R15, RZ, 0x1f, R14 ;  /* 0x0000001fff0f7819 */ /* 0x000fe2000001140e */
[----:B------:R-:W-:Y:S01]  /*1a20*/  USHF.R.U32.HI UR4, URZ, 0x1, UR5 ;  /* 0x000000013f047899 */ /* 0x000fe20008011605 */
[C---:B------:R-:W-:Y:S01]  /*1a30*/  ISETP.GE.OR P0, PT, R3.reuse, UR7, P0 ;  /* 0x0000000703007c0c */ /* 0x040fe20008706670 */
[----:B------:R-:W-:Y:S01]  /*1a40*/  ULOP3.LUT UR38, UR38, UR6, URZ, 0x3c, !UPT ;  /* 0x0000000626267292 */ /* 0x000fe2000f8e3c3f */
[----:B------:R-:W-:Y:S01]  /*1a50*/  IMAD R10, R4, -0x2, R6 ;  /* 0xfffffffe040a7824 */ /* 0x000fe200078e0206 */
[----:B------:R-:W-:Y:S01]  /*1a60*/  UIMAD UR39, UR4, -0x3, UR39 ;  /* 0xfffffffd042778a4 */ /* 0x000fe2000f8e0227 */
[----:B------:R-:W-:Y:S01]  /*1a70*/  IMAD.WIDE R4, R152, 0x100, RZ ;  /* 0x0000010098047825 */ /* 0x000fe200078e02ff */
[----:B------:R-:W-:Y:S01]  /*1a80*/  @UP1 ULOP3.LUT UR38, UR38, 0x1, UR4, 0x78, !UPT ;  /* 0x0000000126261892 */ /* 0x000fe2000f8e7804 */
[----:B------:R-:W-:-:S02]  /*1a90*/  IADD3 R0, -R3, UR7, R0 ;  /* 0x0000000703007c10 */ /* 0x000fc4000fffe100 */
[----:B------:R-:W-:Y:S01]  /*1aa0*/  IMAD R9, R22, UR9, R7 ;  /* 0x0000000916097c24 */ /* 0x000fe2000f8e0207 */
[----:B------:R-:W-:Y:S01]  /*1ab0*/  LOP3.LUT R165, R4, R165, R8, 0xfe, !PT ;  /* 0x000000a504a57212 */ /* 0x000fe200078efe08 */
[----:B------:R-:W-:-:S04]  /*1ac0*/  IMAD.WIDE.U32 R6, R22, UR8, R14 ;  /* 0x0000000816067c25 */ /* 0x000fc8000f8e000e */
[----:B------:R-:W-:Y:S02]  /*1ad0*/  IMAD.IADD R7, R7, 0x1, R9 ;  /* 0x0000000107077824 */ /* 0x000fe400078e0209 */
[----:B------:R-:W-:Y:S02]  /*1ae0*/  IMAD.IADD R3, R10, 0x1, -R23 ;  /* 0x000000010a037824 */ /* 0x000fe400078e0a17 */
[----:B------:R-:W-:Y:S01]  /*1af0*/  IMAD.MOV.U32 R152, RZ, RZ, -0x1 ;  /* 0xffffffffff987424 */ /* 0x000fe200078e00ff */
[----:B------:R-:W-:Y:S06]  /*1b00*/  @P0 BRA `(.L_x_28) ;  /* 0x0000006000f40947 */ /* 0x000fec0003800000 */
[----:B------:R-:W0:Y:S01]  /*1b10*/  LDC.64 R20, c[0x0][0x5c8] ;  /* 0x00017200ff147b82 */ /* 0x000e220000000a00 */
[----:B------:R-:W-:Y:S01]  /*1b20*/  ULDC.64 UR4, c[0x0][0x5c0] ;  /* 0x0001700000047ab9 */ /* 0x000fe20000000a00 */
[----:B------:R-:W-:Y:S01]  /*1b30*/  BSSY B0, `(.L_x_28) ;  /* 0x000063a000007945 */ /* 0x000fe20003800000 */
[-C--:B0-----:R-:W-:Y:S01]  /*1b40*/  IMAD R8, R5, R20.reuse, RZ ;  /* 0x0000001405087224 */ /* 0x081fe200078e02ff */
[----:B------:R-:W-:Y:S01]  /*1b50*/  SHF.L.U64.HI R13, R20, 0x3, R21 ;  /* 0x00000003140d7819 */ /* 0x000fe20000010215 */
[----:B------:R-:W-:-:S04]  /*1b60*/  IMAD.WIDE.U32 R6, R165, R20, R6 ;  /* 0x00000014a5067225 */ /* 0x000fc800078e0006 */
[----:B------:R-:W-:Y:S01]  /*1b70*/  IMAD R9, R165, R21, R8 ;  /* 0x00000015a5097224 */ /* 0x000fe200078e0208 */
[----:B------:R-:W-:Y:S01]  /*1b80*/  IADD3 R158, P0, R6, UR4, RZ ;  /* 0x00000004069e7c10 */ /* 0x000fe2000ff1e0ff */
[C---:B------:R-:W-:Y:S02]  /*1b90*/  IMAD.SHL.U32 R11, R20.reuse, 0x8, RZ ;  /* 0x00000008140b7824 */ /* 0x040fe400078e00ff */
[----:B------:R-:W-:Y:S01]  /*1ba0*/  IMAD.IADD R9, R7, 0x1, R9 ;  /* 0x0000000107097824 */ /* 0x000fe200078e0209 */
[-C--:B------:R-:W-:Y:S02]  /*1bb0*/  LEA R6, P2, R20, R158.reuse, 0x7 ;  /* 0x0000009e14067211 */ /* 0x080fe400078438ff */
[----:B------:R-:W-:Y:S02]  /*1bc0*/  IADD3 R8, P1, R11, R158, RZ ;  /* 0x0000009e0b087210 */ /* 0x000fe40007f3e0ff */
[----:B------:R-:W-:Y:S02]  /*1bd0*/  IADD3.X R159, R9, UR5, RZ, P0, !PT ;  /* 0x00000005099f7c10 */ /* 0x000fe400087fe4ff */
[----:B-----5:R-:W-:-:S02]  /*1be0*/  ISETP.NE.AND P0, PT, R154, RZ, PT ;  /* 0x000000ff9a00720c */ /* 0x020fc40003f05270 */
[----:B------:R-:W-:Y:S01]  /*1bf0*/  LEA.HI.X R7, R20, R159, R21, 0x7, P2 ;  /* 0x0000009f14077211 */ /* 0x000fe200010f3c15 */
[----:B------:R-:W-:Y:S01]  /*1c00*/  IMAD.X R9, R13, 0x1, R159, P1 ;  /* 0x000000010d097824 */ /* 0x000fe200008e069f */
[----:B------:R-:W-:-:S05]  /*1c10*/  IADD3 R10, P2, R11, R6, RZ ;  /* 0x000000060b0a7210 */ /* 0x000fca0007f5e0ff */
[----:B------:R-:W-:-:S04]  /*1c20*/  IMAD.X R11, R13, 0x1, R7, P2 ;  /* 0x000000010d0b7824 */ /* 0x000fc800010e0607 */
[----:B------:R-:W-:Y:S05]  /*1c30*/  @!P0 BRA `(.L_x_29) ;  /* 0x0000004800948947 */ /* 0x000fea0003800000 */
[----:B------:R-:W0:Y:S01]  /*1c40*/  LDC.64 R156, c[0x0][0x5b0] ;  /* 0x00016c00ff9c7b82 */ /* 0x000e220000000a00 */
[----:B------:R-:W-:Y:S01]  /*1c50*/  ULDC.64 UR4, c[0x0][0x5b8] ;  /* 0x00016e0000047ab9 */ /* 0x000fe20000000a00 */
[----:B------:R-:W-:Y:S01]  /*1c60*/  ISETP.GE.AND P0, PT, R0, 0x1, PT ;  /* 0x000000010000780c */ /* 0x000fe20003f06270 */
[----:B------:R-:W-:Y:S01]  /*1c70*/  IMAD R21, R160, UR4, RZ ;  /* 0x00000004a0157c24 */ /* 0x000fe2000f8e02ff */
[----:B------:R-:W-:Y:S01]  /*1c80*/  BSSY B1, `(.L_x_30) ;  /* 0x0000010000017945 */ /* 0x000fe20003800000 */
[C---:B------:R-:W-:Y:S01]  /*1c90*/  IMAD.WIDE.U32 R14, R22.reuse, UR4, R14 ;  /* 0x00000004160e7c25 */ /* 0x040fe2000f8e000e */
[----:B------:R-:W-:Y:S02]  /*1ca0*/  ISETP.LT.OR P3, PT, R3, 0x1, !P0 ;  /* 0x000000010300780c */ /* 0x000fe40004761670 */
[----:B------:R-:W1:Y:S01]  /*1cb0*/  LDC.64 R12, c[0x0][0x5a8] ;  /* 0x00016a00ff0c7b82 */ /* 0x000e620000000a00 */
[----:B------:R-:W-:Y:S02]  /*1cc0*/  IMAD R21, R22, UR5, R21 ;  /* 0x0000000516157c24 */ /* 0x000fe4000f8e0215 */
[----:B------:R-:W-:-:S02]  /*1cd0*/  IMAD.MOV.U32 R20, RZ, RZ, R14 ;  /* 0x000000ffff147224 */ /* 0x000fc400078e000e */
[----:B------:R-:W-:Y:S02]  /*1ce0*/  IMAD.IADD R21, R15, 0x1, R21 ;  /* 0x000000010f157824 */ /* 0x000fe400078e0215 */
[-C--:B0-----:R-:W-:Y:S01]  /*1cf0*/  IMAD R160, R5, R156.reuse, RZ ;  /* 0x0000009c05a07224 */ /* 0x081fe200078e02ff */
[----:B------:R-:W-:Y:S01]  /*1d00*/  SHF.L.U64.HI R161, R156, 0x3, R157 ;  /* 0x000000039ca17819 */ /* 0x000fe2000001029d */
[----:B------:R-:W-:-:S04]  /*1d10*/  IMAD.WIDE.U32 R22, R165, R156, R20 ;  /* 0x0000009ca5167225 */ /* 0x000fc800078e0014 */
[----:B------:R-:W-:Y:S01]  /*1d20*/  IMAD R169, R165, R157, R160 ;  /* 0x0000009da5a97224 */ /* 0x000fe200078e02a0 */
[----:B-1----:R-:W-:Y:S01]  /*1d30*/  IADD3 R22, P1, R22, R12, RZ ;  /* 0x0000000c16167210 */ /* 0x002fe20007f3e0ff */
[----:B------:R-:W-:-:S03]  /*1d40*/  IMAD.SHL.U32 R160, R156, 0x8, RZ ;  /* 0x000000089ca07824 */ /* 0x000fc600078e00ff */
[----:B------:R-:W-:Y:S01]  /*1d50*/  IADD3.X R23, R13, R23, R169, P1, !PT ;  /* 0x000000170d177210 */ /* 0x000fe20000ffe4a9 */
[----:B------:R-:W-:Y:S08]  /*1d60*/  @P3 BRA `(.L_x_31) ;  /* 0x0000000000043947 */ /* 0x000ff00003800000 */
[----:B--2---:R0:W5:Y:S02]  /*1d70*/  LDG.E.U8 R155, desc[UR36][R22.64] ;  /* 0x00000024169b7981 */ /* 0x004164000c1e1100 */
.L_x_31:
[----:B------:R-:W-:Y:S05]  /*1d80*/  BSYNC B1 ;  /* 0x0000000000017941 */ /* 0x000fea0003800000 */
.L_x_30:
[----:B-----5:R-:W-:Y:S01]  /*1d90*/  LOP3.LUT R164, R155, 0xffff, RZ, 0xc0, !PT ;  /* 0x0000ffff9ba47812 */ /* 0x020fe200078ec0ff */
[----:B------:R-:W-:Y:S01]  /*1da0*/  IMAD.WIDE.U32 R162, R165, R156, R160 ;  /* 0x0000009ca5a27225 */ /* 0x000fe200078e00a0 */
[----:B------:R-:W-:Y:S01]  /*1db0*/  ISETP.LT.OR P4, PT, R3, 0x2, !P0 ;  /* 0x000000020300780c */ /* 0x000fe20004781670 */
[----:B------:R-:W-:Y:S01]  /*1dc0*/  BSSY B1, `(.L_x_32) ;  /* 0x000000e000017945 */ /* 0x000fe20003800000 */
[----:B------:R-:W-:Y:S01]  /*1dd0*/  PRMT R167, R164, 0x8880, RZ ;  /* 0x00008880a4a77816 */ /* 0x000fe200000000ff */
[----:B------:R-:W-:Y:S01]  /*1de0*/  IMAD.IADD R163, R169, 0x1, R163 ;  /* 0x00000001a9a37824 */ /* 0x000fe200078e02a3 */
[----:B------:R-:W-:Y:S02]  /*1df0*/  IADD3 R162, P2, P5, R14, R12, R162 ;  /* 0x0000000c0ea27210 */ /* 0x000fe40007d5e0a2 */
[----:B------:R-:W-:Y:S01]  /*1e00*/  ISETP.GE.AND P1, PT, R0, 0x9, PT ;  /* 0x000000090000780c */ /* 0x000fe20003f26270 */
[----:B------:R-:W-:Y:S01]  /*1e10*/  IMAD R164, R167, R154, RZ ;  /* 0x0000009aa7a47224 */ /* 0x000fe200078e02ff */
[----:B------:R-:W-:-:S02]  /*1e20*/  IADD3.X R163, R21, R13, R163, P2, P5 ;  /* 0x0000000d15a37210 */ /* 0x000fc400017ea4a3 */
[----:B------:R-:W-:Y:S01]  /*1e30*/  ISETP.LT.OR P2, PT, R3, 0x1, !P1 ;  /* 0x000000010300780c */ /* 0x000fe20004f41670 */
[----:B------:R-:W-:-:S05]  /*1e40*/  @!P3 IMAD R167, R88, R153, R164 ;  /* 0x0000009958a7b224 */ /* 0x000fca00078e02a4 */
[----:B------:R1:W-:Y:S01]  /*1e50*/  @!P3 STG.E.U8 desc[UR36][R158.64], R167 ;  /* 0x000000a79e00b986 */ /* 0x0003e2000c101124 */
[----:B------:R-:W-:Y:S06]  /*1e60*/  @P4 BRA `(.L_x_33) ;  /* 0x00000000000c4947 */ /* 0x000fec0003800000 */
[----:B--2---:R-:W1:Y:S02]  /*1e70*/  LDG.E.U8 R155, desc[UR36][R22.64+0x1] ;  /* 0x00000124169b7981 */ /* 0x004e64000c1e1100 */
[----:B-1----:R-:W-:-:S05]  /*1e80*/  PRMT R167, R155, 0x8880, RZ ;  /* 0x000088809ba77816 */ /* 0x002fca00000000ff */
[----:B------:R-:W-:-:S07]  /*1e90*/  IMAD R164, R167, R154, RZ ;  /* 0x0000009aa7a47224 */ /* 0x000fce00078e02ff */
.L_x_33:
[----:B------:R-:W-:Y:S05]  /*1ea0*/  BSYNC B1 ;  /* 0x0000000000017941 */ /* 0x000fea0003800000 */
.L_x_32:
[----:B------:R-:W-:Y:S01]  /*1eb0*/  @!P4 IMAD R89, R89, R153, R164 ;  /* 0x000000995959c224 */ /* 0x000fe200078e02a4 */
[----:B------:R-:W-:Y:S04]  /*1ec0*/  BSSY B1, `(.L_x_34) ;  /* 0x0000006000017945 */ /* 0x000fe80003800000 */
[----:B------:R3:W-:Y:S01]  /*1ed0*/  @!P4 STG.E.U8 desc[UR36][R158.64+0x1], R89 ;  /* 0x000001599e00c986 */ /* 0x0007e2000c101124 */
[----:B------:R-:W-:Y:S05]  /*1ee0*/  @P2 BRA `(.L_x_35) ;  /* 0x00000000000c2947 */ /* 0x000fea0003800000 */
[----:B--2---:R-:W3:Y:S02]  /*1ef0*/  LDG.E.U8 R155, desc[UR36][R162.64] ;  /* 0x00000024a29b7981 */ /* 0x004ee4000c1e1100 */
[----:B---3--:R-:W-:-:S05]  /*1f00*/  PRMT R89, R155, 0x8880, RZ ;  /* 0x000088809b597816 */ /* 0x008fca00000000ff */
[----:B------:R-:W-:-:S07]  /*1f10*/  IMAD R164, R89, R154, RZ ;  /* 0x0000009a59a47224 */ /* 0x000fce00078e02ff */
.L_x_35:
[----:B------:R-:W-:Y:S05]  /*1f20*/  BSYNC B1 ;  /* 0x0000000000017941 */ /* 0x000fea0003800000 */
.L_x_34:
[C---:B------:R-:W-:Y:S01]  /*1f30*/  ISETP.LT.OR P4, PT, R3.reuse, 0x2, !P1 ;  /* 0x000000020300780c */ /* 0x040fe20004f81670 */
[----:B---3--:R-:W-:Y:S01]  /*1f40*/  @!P2 IMAD R89, R90, R153, R164 ;  /* 0x000000995a59a224 */ /* 0x008fe200078e02a4 */
[----:B------:R-:W-:Y:S01]  /*1f50*/  BSSY B1, `(.L_x_36) ;  /* 0x0000009000017945 */ /* 0x000fe20003800000 */
[C---:B------:R-:W-:Y:S02]  /*1f60*/  ISETP.LT.OR P3, PT, R3.reuse, 0x9, !P0 ;  /* 0x000000090300780c */ /* 0x040fe40004761670 */
[C---:B------:R-:W-:Y:S01]  /*1f70*/  ISETP.LT.OR P5, PT, R3.reuse, 0xa, !P0 ;  /* 0x0000000a0300780c */ /* 0x040fe200047a1670 */
[----:B------:R3:W-:Y:S01]  /*1f80*/  @!P2 STG.E.U8 desc[UR36][R8.64], R89 ;  /* 0x000000590800a986 */ /* 0x0007e2000c101124 */
[----:B------:R-:W-:-:S06]  /*1f90*/  ISETP.LT.OR P2, PT, R3, 0x9, !P1 ;  /* 0x000000090300780c */ /* 0x000fcc0004f41670 */
[----:B------:R-:W-:Y:S07]  /*1fa0*/  @P4 BRA `(.L_x_37) ;  /* 0x00000000000c4947 */ /* 0x000fee0003800000 */
[----:B--2---:R-:W3:Y:S02]  /*1fb0*/  LDG.E.U8 R155, desc[UR36][R162.64+0x1] ;  /* 0x00000124a29b7981 */ /* 0x004ee4000c1e1100 */
[----:B---3--:R-:W-:-:S05]  /*1fc0*/  PRMT R89, R155, 0x8880, RZ ;  /* 0x000088809b597816 */ /* 0x008fca00000000ff */
[----:B------:R-:W-:-:S07]  /*1fd0*/  IMAD R164, R89, R154, RZ ;  /* 0x0000009a59a47224 */ /* 0x000fce00078e02ff */
.L_x_37:
[----:B------:R-:W-:Y:S05]  /*1fe0*/  BSYNC B1 ;  /* 0x0000000000017941 */ /* 0x000fea0003800000 */
.L_x_36:
[----:B------:R-:W-:Y:S01]  /*1ff0*/  @!P4 IMAD R91, R91, R153, R164 ;  /* 0x000000995b5bc224 */ /* 0x000fe200078e02a4 */
[----:B------:R-:W-:Y:S04]  /*2000*/  BSSY B1, `(.L_x_38) ;  /* 0x0000006000017945 */ /* 0x000fe80003800000 */
[----:B------:R4:W-:Y:S01]  /*2010*/  @!P4 STG.E.U8 desc[UR36][R8.64+0x1], R91 ;  /* 0x0000015b0800c986 */ /* 0x0009e2000c101124 */
[----:B------:R-:W-:Y:S05]  /*2020*/  @P3 BRA `(.L_x_39) ;  /* 0x00000000000c3947 */ /* 0x000fea0003800000 */
[----:B--2---:R-:W3:Y:S02]  /*2030*/  LDG.E.U8 R155, desc[UR36][R22.64+0x8] ;  /* 0x00000824169b7981 */ /* 0x004ee4000c1e1100 */
[----:B---3--:R-:W-:-:S05]  /*2040*/  PRMT R89, R155, 0x8880, RZ ;  /* 0x000088809b597816 */ /* 0x008fca00000000ff */
[----:B------:R-:W-:-:S07]  /*2050*/  IMAD R164, R89, R154, RZ ;  /* 0x0000009a59a47224 */ /* 0x000fce00078e02ff */
.L_x_39:
[----:B------:R-:W-:Y:S05]  /*2060*/  BSYNC B1 ;  /* 0x0000000000017941 */ /* 0x000fea0003800000 */
.L_x_38:
[----:B---3--:R-:W-:Y:S01]  /*2070*/  @!P3 IMAD R89, R92, R153, R164 ;  /* 0x000000995c59b224 */ /* 0x008fe200078e02a4 */
[----:B------:R-:W-:Y:S04]  /*2080*/  BSSY B1, `(.L_x_40) ;  /* 0x0000006000017945 */ /* 0x000fe80003800000 */
[----:B------:R3:W-:Y:S01]  /*2090*/  @!P3 STG.E.U8 desc[UR36][R158.64+0x8], R89 ;  /* 0x000008599e00b986 */ /* 0x0007e2000c101124 */
[----:B------:R-:W-:Y:S05]  /*20a0*/  @P5 BRA `(.L_x_41) ;  /* 0x00000000000c5947 */ /* 0x000fea0003800000 */
[----:B--2---:R-:W3:Y:S02]  /*20b0*/  LDG.E.U8 R155, desc[UR36][R22.64+0x9] ;  /* 0x00000924169b7981 */ /* 0x004ee4000c1e1100 */
[----:B---3--:R-:W-:-:S05]  /*20c0*/  PRMT R89, R155, 0x8880, RZ ;  /* 0x000088809b597816 */ /* 0x008fca00000000ff */
[----:B------:R-:W-:-:S07]  /*20d0*/  IMAD R164, R89, R154, RZ ;  /* 0x0000009a59a47224 */ /* 0x000fce00078e02ff */
.L_x_41:
[----:B------:R-:W-:Y:S05]  /*20e0*/  BSYNC B1 ;  /* 0x0000000000017941 */ /* 0x000fea0003800000 */
.L_x_40:
[----:B------:R-:W-:Y:S01]  /*20f0*/  @!P5 IMAD R93, R93, R153, R164 ;  /* 0x000000995d5dd224 */ /* 0x000fe200078e02a4 */
[----:B------:R-:W-:Y:S04]  /*2100*/  BSSY B1, `(.L_x_42) ;  /* 0x0000006000017945 */ /* 0x000fe80003800000 */
[----:B------:R0:W-:Y:S01]  /*2110*/  @!P5 STG.E.U8 desc[UR36][R158.64+0x9], R93 ;  /* 0x0000095d9e00d986 */ /* 0x0001e2000c101124 */
[----:B------:R-:W-:Y:S05]  /*2120*/  @P2 BRA `(.L_x_43) ;  /* 0x00000000000c2947 */ /* 0x000fea0003800000 */
[----:B--2---:R-:W3:Y:S02]  /*2130*/  LDG.E.U8 R155, desc[UR36][R162.64+0x8] ;  /* 0x00000824a29b7981 */ /* 0x004ee4000c1e1100 */
[----:B---3--:R-:W-:-:S05]  /*2140*/  PRMT R89, R155, 0x8880, RZ ;  /* 0x000088809b597816 */ /* 0x008fca00000000ff */
[----:B------:R-:W-:-:S07]  /*2150*/  IMAD R164, R89, R154, RZ ;  /* 0x0000009a59a47224 */ /* 0x000fce00078e02ff */
.L_x_43:
[----:B------:R-:W-:Y:S05]  /*2160*/  BSYNC B1 ;  /* 0x0000000000017941 */ /* 0x000fea0003800000 */
.L_x_42:
        /* <DEDUP_REMOVED lines=11> */
.L_x_45:
[----:B------:R-:W-:Y:S05]  /*2220*/  BSYNC B1 ;  /* 0x0000000000017941 */ /* 0x000fea0003800000 */
.L_x_44:
[----:B------:R-:W-:Y:S01]  /*2230*/  @!P4 IMAD R95, R95, R153, R164 ;  /* 0x000000995f5fc224 */ /* 0x000fe200078e02a4 */
[----:B------:R-:W-:Y:S04]  /*2240*/  BSSY B1, `(.L_x_46) ;  /* 0x0000006000017945 */ /* 0x000fe80003800000 */
[----:B------:R0:W-:Y:S01]  /*2250*/  @!P4 STG.E.U8 desc[UR36][R8.64+0x9], R95 ;  /* 0x0000095f0800c986 */ /* 0x0001e2000c101124 */
[----:B------:R-:W-:Y:S05]  /*2260*/  @P3 BRA `(.L_x_47) ;  /* 0x00000000000c3947 */ /* 0x000fea0003800000 */
[----:B--2---:R-:W3:Y:S02]  /*2270*/  LDG.E.U8 R155, desc[UR36][R22.64+0x10] ;  /* 0x00001024169b7981 */ /* 0x004ee4000c1e1100 */
[----:B---3--:R-:W-:-:S05]  /*2280*/  PRMT R89, R155, 0x8880, RZ ;  /* 0x000088809b597816 */ /* 0x008fca00000000ff */
[----:B------:R-:W-:-:S07]  /*2290*/  IMAD R164, R89, R154, RZ ;  /* 0x0000009a59a47224 */ /* 0x000fce00078e02ff */
.L_x_47:
[----:B------:R-:W-:Y:S05]  /*22a0*/  BSYNC B1 ;  /* 0x0000000000017941 */ /* 0x000fea0003800000 */
.L_x_46:
[----:B---3--:R-:W-:Y:S01]  /*22b0*/  @!P3 IMAD R89, R96, R153, R164 ;  /* 0x000000996059b224 */ /* 0x008fe200078e02a4 */
[----:B------:R-:W-:Y:S04]  /*22c0*/  BSSY B1, `(.L_x_48) ;  /* 0x0000006000017945 */ /* 0x000fe80003800000 */
[----:B------:R3:W-:Y:S01]  /*22d0*/  @!P3 STG.E.U8 desc[UR36][R158.64+0x10], R89 ;  /* 0x000010599e00b986 */ /* 0x0007e2000c101124 */
[----:B------:R-:W-:Y:S05]  /*22e0*/  @P5 BRA `(.L_x_49) ;  /* 0x00000000000c5947 */ /* 0x000fea0003800000 */
[----:B--2---:R-:W3:Y:S02]  /*22f0*/  LDG.E.U8 R155, desc[UR36][R22.64+0x11] ;  /* 0x00001124169b7981 */ /* 0x004ee4000c1e1100 */
[----:B---3--:R-:W-:-:S05]  /*2300*/  PRMT R89, R155, 0x8880, RZ ;  /* 0x000088809b597816 */ /* 0x008fca00000000ff */
[----:B------:R-:W-:-:S07]  /*2310*/  IMAD R164, R89, R154, RZ ;  /* 0x0000009a59a47224 */ /* 0x000fce00078e02ff */
.L_x_49:
[----:B------:R-:W-:Y:S05]  /*2320*/  BSYNC B1 ;  /* 0x0000000000017941 */ /* 0x000fea0003800000 */
.L_x_48:
[----:B------:R-:W-:Y:S01]  /*2330*/  @!P5 IMAD R97, R97, R153, R164 ;  /* 0x000000996161d224 */ /* 0x000fe200078e02a4 */
[----:B------:R-:W-:Y:S04]  /*2340*/  BSSY B1, `(.L_x_50) ;  /* 0x0000006000017945 */ /* 0x000fe80003800000 */
[----:B------:R0:W-:Y:S01]  /*2350*/  @!P5 STG.E.U8 desc[UR36][R158.64+0x11], R97 ;  /* 0x000011619e00d986 */ /* 0x0001e2000c101124 */
[----:B------:R-:W-:Y:S05]  /*2360*/  @P2 BRA `(.L_x_51) ;  /* 0x00000000000c2947 */ /* 0x000fea0003800000 */
[----:B--2---:R-:W3:Y:S02]  /*2370*/  LDG.E.U8 R155, desc[UR36][R162.64+0x10] ;  /* 0x00001024a29b7981 */ /* 0x004ee4000c1e1100 */
[----:B---3--:R-:W-:-:S05]  /*2380*/  PRMT R89, R155, 0x8880, RZ ;  /* 0x000088809b597816 */ /* 0x008fca00000000ff */
[----:B------:R-:W-:-:S07]  /*2390*/  IMAD R164, R89, R154, RZ ;  /* 0x0000009a59a47224 */ /* 0x000fce00078e02ff */
.L_x_51:
[----:B------:R-:W-:Y:S05]  /*23a0*/  BSYNC B1 ;  /* 0x0000000000017941 */ /* 0x000fea0003800000 */
.L_x_50:
        /* <DEDUP_REMOVED lines=11> */
.L_x_53:
[----:B------:R-:W-:Y:S05]  /*2460*/  BSYNC B1 ;  /* 0x0000000000017941 */ /* 0x000fea0003800000 */
.L_x_52:
[----:B------:R-:W-:Y:S01]  /*2470*/  @!P4 IMAD R99, R99, R153, R164 ;  /* 0x000000996363c224 */ /* 0x000fe200078e02a4 */
[----:B------:R-:W-:Y:S04]  /*2480*/  BSSY B1, `(.L_x_54) ;  /* 0x0000006000017945 */ /* 0x000fe80003800000 */
[----:B------:R0:W-:Y:S01]  /*2490*/  @!P4 STG.E.U8 desc[UR36][R8.64+0x11], R99 ;  /* 0x000011630800c986 */ /* 0x0001e2000c101124 */
[----:B------:R-:W-:Y:S05]  /*24a0*/  @P3 BRA `(.L_x_55) ;  /* 0x00000000000c3947 */ /* 0x000fea0003800000 */
[----:B--2---:R-:W3:Y:S02]  /*24b0*/  LDG.E.U8 R155, desc[UR36][R22.64+0x18] ;  /* 0x00001824169b7981 */ /* 0x004ee4000c1e1100 */
[----:B---3--:R-:W-:-:S05]  /*24c0*/  PRMT R89, R155, 0x8880, RZ ;  /* 0x000088809b597816 */ /* 0x008fca00000000ff */
[----:B------:R-:W-:-:S07]  /*24d0*/  IMAD R164, R89, R154, RZ ;  /* 0x0000009a59a47224 */ /* 0x000fce00078e02ff */
.L_x_55:
[----:B------:R-:W-:Y:S05]  /*24e0*/  BSYNC B1 ;  /* 0x0000000000017941 */ /* 0x000fea0003800000 */
.L_x_54:
[----:B---3--:R-:W-:Y:S01]  /*24f0*/  @!P3 IMAD R89, R100, R153, R164 ;  /* 0x000000996459b224 */ /* 0x008fe200078e02a4 */
[----:B------:R-:W-:Y:S04]  /*2500*/  BSSY B1, `(.L_x_56) ;  /* 0x0000006000017945 */ /* 0x000fe80003800000 */
[----:B------:R3:W-:Y:S01]  /*2510*/  @!P3 STG.E.U8 desc[UR36][R158.64+0x18], R89 ;  /* 0x000018599e00b986 */ /* 0x0007e2000c101124 */
[----:B------:R-:W-:Y:S05]  /*2520*/  @P5 BRA `(.L_x_57) ;  /* 0x00000000000c5947 */ /* 0x000fea0003800000 */
[----:B--2---:R-:W3:Y:S02]  /*2530*/  LDG.E.U8 R155, desc[UR36][R22.64+0x19] ;  /* 0x00001924169b7981 */ /* 0x004ee4000c1e1100 */
[----:B---3--:R-:W-:-:S05]  /*2540*/  PRMT R89, R155, 0x8880, RZ ;  /* 0x000088809b597816 */ /* 0x008fca00000000ff */
[----:B------:R-:W-:-:S07]  /*2550*/  IMAD R164, R89, R154, RZ ;  /* 0x0000009a59a47224 */ /* 0x000fce00078e02ff */
.L_x_57:
[----:B------:R-:W-:Y:S05]  /*2560*/  BSYNC B1 ;  /* 0x0000000000017941 */ /* 0x000fea0003800000 */
.L_x_56:
[----:B------:R-:W-:Y:S01]  /*2570*/  @!P5 IMAD R101, R101, R153, R164 ;  /* 0x000000996565d224 */ /* 0x000fe200078e02a4 */
[----:B------:R-:W-:Y:S04]  /*2580*/  BSSY B1, `(.L_x_58) ;  /* 0x0000006000017945 */ /* 0x000fe80003800000 */
[----:B------:R0:W-:Y:S01]  /*2590*/  @!P5 STG.E.U8 desc[UR36][R158.64+0x19], R101 ;  /* 0x000019659e00d986 */ /* 0x0001e2000c101124 */
[----:B------:R-:W-:Y:S05]  /*25a0*/  @P2 BRA `(.L_x_59) ;  /* 0x00000000000c2947 */ /* 0x000fea0003800000 */
[----:B--2---:R-:W3:Y:S02]  /*25b0*/  LDG.E.U8 R155, desc[UR36][R162.64+0x18] ;  /* 0x00001824a29b7981 */ /* 0x004ee4000c1e1100 */
[----:B---3--:R-:W-:-:S05]  /*25c0*/  PRMT R89, R155, 0x8880, RZ ;  /* 0x000088809b597816 */ /* 0x008fca00000000ff */
[----:B------:R-:W-:-:S07]  /*25d0*/  IMAD R164, R89, R154, RZ ;  /* 0x0000009a59a47224 */ /* 0x000fce00078e02ff */
.L_x_59:
[----:B------:R-:W-:Y:S05]  /*25e0*/  BSYNC B1 ;  /* 0x0000000000017941 */ /* 0x000fea0003800000 */
.L_x_58:
        /* <DEDUP_REMOVED lines=11> */
.L_x_61:
[----:B------:R-:W-:Y:S05]  /*26a0*/  BSYNC B1 ;  /* 0x0000000000017941 */ /* 0x000fea0003800000 */
.L_x_60:
[----:B------:R-:W-:Y:S01]  /*26b0*/  @!P4 IMAD R103, R103, R153, R164 ;  /* 0x000000996767c224 */ /* 0x000fe200078e02a4 */
[----:B------:R-:W-:Y:S04]  /*26c0*/  BSSY B1, `(.L_x_62) ;  /* 0x0000006000017945 */ /* 0x000fe80003800000 */
[----:B------:R0:W-:Y:S01]  /*26d0*/  @!P4 STG.E.U8 desc[UR36][R8.64+0x19], R103 ;  /* 0x000019670800c986 */ /* 0x0001e2000c101124 */
[----:B------:R-:W-:Y:S05]  /*26e0*/  @P3 BRA `(.L_x_63) ;  /* 0x00000000000c3947 */ /* 0x000fea0003800000 */
[----:B--2---:R-:W3:Y:S02]  /*26f0*/  LDG.E.U8 R155, desc[UR36][R22.64+0x20] ;  /* 0x00002024169b7981 */ /* 0x004ee4000c1e1100 */
[----:B---3--:R-:W-:-:S05]  /*2700*/  PRMT R89, R155, 0x8880, RZ ;  /* 0x000088809b597816 */ /* 0x008fca00000000ff */
[----:B------:R-:W-:-:S07]  /*2710*/  IMAD R164, R89, R154, RZ ;  /* 0x0000009a59a47224 */ /* 0x000fce00078e02ff */
.L_x_63:
[----:B------:R-:W-:Y:S05]  /*2720*/  BSYNC B1 ;  /* 0x0000000000017941 */ /* 0x000fea0003800000 */
.L_x_62:
[----:B---3--:R-:W-:Y:S01]  /*2730*/  @!P3 IMAD R89, R104, R153, R164 ;  /* 0x000000996859b224 */ /* 0x008fe200078e02a4 */
[----:B------:R-:W-:Y:S04]  /*2740*/  BSSY B1, `(.L_x_64) ;  /* 0x0000006000017945 */ /* 0x000fe80003800000 */
[----:B------:R3:W-:Y:S01]  /*2750*/  @!P3 STG.E.U8 desc[UR36][R158.64+0x20], R89 ;  /* 0x000020599e00b986 */ /* 0x0007e2000c101124 */
[----:B------:R-:W-:Y:S05]  /*2760*/  @P5 BRA `(.L_x_65) ;  /* 0x00000000000c5947 */ /* 0x000fea0003800000 */
[----:B--2---:R-:W3:Y:S02]  /*2770*/  LDG.E.U8 R155, desc[UR36][R22.64+0x21] ;  /* 0x00002124169b7981 */ /* 0x004ee4000c1e1100 */
[----:B---3--:R-:W-:-:S05]  /*2780*/  PRMT R89, R155, 0x8880, RZ ;  /* 0x000088809b597816 */ /* 0x008fca00000000ff */
[----:B------:R-:W-:-:S07]  /*2790*/  IMAD R164, R89, R154, RZ ;  /* 0x0000009a59a47224 */ /* 0x000fce00078e02ff */
.L_x_65:
[----:B------:R-:W-:Y:S05]  /*27a0*/  BSYNC B1 ;  /* 0x0000000000017941 */ /* 0x000fea0003800000 */
.L_x_64:
[----:B------:R-:W-:Y:S01]  /*27b0*/  @!P5 IMAD R105, R105, R153, R164 ;  /* 0x000000996969d224 */ /* 0x000fe200078e02a4 */
[----:B------:R-:W-:Y:S04]  /*27c0*/  BSSY B1, `(.L_x_66) ;  /* 0x0000006000017945 */ /* 0x000fe80003800000 */
[----:B------:R0:W-:Y:S01]  /*27d0*/  @!P5 STG.E.U8 desc[UR36][R158.64+0x21], R105 ;  /* 0x000021699e00d986 */ /* 0x0001e2000c101124 */
[----:B------:R-:W-:Y:S05]  /*27e0*/  @P2 BRA `(.L_x_67) ;  /* 0x00000000000c2947 */ /* 0x000fea0003800000 */
[----:B--2---:R-:W3:Y:S02]  /*27f0*/  LDG.E.U8 R155, desc[UR36][R162.64+0x20] ;  /* 0x00002024a29b7981 */ /* 0x004ee4000c1e1100 */
[----:B---3--:R-:W-:-:S05]  /*2800*/  PRMT R89, R155, 0x8880, RZ ;  /* 0x000088809b597816 */ /* 0x008fca00000000ff */
[----:B------:R-:W-:-:S07]  /*2810*/  IMAD R164, R89, R154, RZ ;  /* 0x0000009a59a47224 */ /* 0x000fce00078e02ff */
.L_x_67:
[----:B------:R-:W-:Y:S05]  /*2820*/  BSYNC B1 ;  /* 0x0000000000017941 */ /* 0x000fea0003800000 */
.L_x_66:
        /* <DEDUP_REMOVED lines=11> */
.L_x_69:
[----:B------:R-:W-:Y:S05]  /*28e0*/  BSYNC B1 ;  /* 0x0000000000017941 */ /* 0x000fea0003800000 */
.L_x_68:
[----:B------:R-:W-:Y:S01]  /*28f0*/  @!P4 IMAD R107, R107, R153, R164 ;  /* 0x000000996b6bc224 */ /* 0x000fe200078e02a4 */
[----:B------:R-:W-:Y:S04]  /*2900*/  BSSY B1, `(.L_x_70) ;  /* 0x0000006000017945 */ /* 0x000fe80003800000 */
[----:B------:R0:W-:Y:S01]  /*2910*/  @!P4 STG.E.U8 desc[UR36][R8.64+0x21], R107 ;  /* 0x0000216b0800c986 */ /* 0x0001e2000c101124 */
[----:B------:R-:W-:Y:S05]  /*2920*/  @P3 BRA `(.L_x_71) ;  /* 0x00000000000c3947 */ /* 0x000fea0003800000 */
[----:B--2---:R-:W3:Y:S02]  /*2930*/  LDG.E.U8 R155, desc[UR36][R22.64+0x28] ;  /* 0x00002824169b7981 */ /* 0x004ee4000c1e1100 */
[----:B---3--:R-:W-:-:S05]  /*2940*/  PRMT R89, R155, 0x8880, RZ ;  /* 0x000088809b597816 */ /* 0x008fca00000000ff */
[----:B------:R-:W-:-:S07]  /*2950*/  IMAD R164, R89, R154, RZ ;  /* 0x0000009a59a47224 */ /* 0x000fce00078e02ff */
.L_x_71:
[----:B------:R-:W-:Y:S05]  /*2960*/  BSYNC B1 ;  /* 0x0000000000017941 */ /* 0x000fea0003800000 */
.L_x_70:
[----:B---3--:R-:W-:Y:S01]  /*2970*/  @!P3 IMAD R89, R108, R153, R164 ;  /* 0x000000996c59b224 */ /* 0x008fe200078e02a4 */
[----:B------:R-:W-:Y:S04]  /*2980*/  BSSY B1, `(.L_x_72) ;  /* 0x0000006000017945 */ /* 0x000fe80003800000 */
[----:B------:R3:W-:Y:S01]  /*2990*/  @!P3 STG.E.U8 desc[UR36][R158.64+0x28], R89 ;  /* 0x000028599e00b986 */ /* 0x0007e2000c101124 */
[----:B------:R-:W-:Y:S05]  /*29a0*/  @P5 BRA `(.L_x_73) ;  /* 0x00000000000c5947 */ /* 0x000fea0003800000 */
[----:B--2---:R-:W3:Y:S02]  /*29b0*/  LDG.E.U8 R155, desc[UR36][R22.64+0x29] ;  /* 0x00002924169b7981 */ /* 0x004ee4000c1e1100 */
[----:B---3--:R-:W-:-:S05]  /*29c0*/  PRMT R89, R155, 0x8880, RZ ;  /* 0x000088809b597816 */ /* 0x008fca00000000ff */
[----:B------:R-:W-:-:S07]  /*29d0*/  IMAD R164, R89, R154, RZ ;  /* 0x0000009a59a47224 */ /* 0x000fce00078e02ff */
.L_x_73:
[----:B------:R-:W-:Y:S05]  /*29e0*/  BSYNC B1 ;  /* 0x0000000000017941 */ /* 0x000fea0003800000 */
.L_x_72:
[----:B------:R-:W-:Y:S01]  /*29f0*/  @!P5 IMAD R109, R109, R153, R164 ;  /* 0x000000996d6dd224 */ /* 0x000fe200078e02a4 */
[----:B------:R-:W-:Y:S04]  /*2a00*/  BSSY B1, `(.L_x_74) ;  /* 0x0000006000017945 */ /* 0x000fe80003800000 */
[----:B------:R0:W-:Y:S01]  /*2a10*/  @!P5 STG.E.U8 desc[UR36][R158.64+0x29], R109 ;  /* 0x0000296d9e00d986 */ /* 0x0001e2000c101124 */
[----:B------:R-:W-:Y:S05]  /*2a20*/  @P2 BRA `(.L_x_75) ;  /* 0x00000000000c2947 */ /* 0x000fea0003800000 */
[----:B--2---:R-:W3:Y:S02]  /*2a30*/  LDG.E.U8 R155, desc[UR36][R162.64+0x28] ;  /* 0x00002824a29b7981 */ /* 0x004ee4000c1e1100 */
[----:B---3--:R-:W-:-:S05]  /*2a40*/  PRMT R89, R155, 0x8880, RZ ;  /* 0x000088809b597816 */ /* 0x008fca00000000ff */
[----:B------:R-:W-:-:S07]  /*2a50*/  IMAD R164, R89, R154, RZ ;  /* 0x0000009a59a47224 */ /* 0x000fce00078e02ff */
.L_x_75:
[----:B------:R-:W-:Y:S05]  /*2a60*/  BSYNC B1 ;  /* 0x0000000000017941 */ /* 0x000fea0003800000 */
.L_x_74:
        /* <DEDUP_REMOVED lines=11> */
.L_x_77:
[----:B------:R-:W-:Y:S05]  /*2b20*/  BSYNC B1 ;  /* 0x0000000000017941 */ /* 0x000fea0003800000 */
.L_x_76:
[----:B------:R-:W-:Y:S01]  /*2b30*/  @!P4 IMAD R111, R111, R153, R164 ;  /* 0x000000996f6fc224 */ /* 0x000fe200078e02a4 */
[----:B------:R-:W-:Y:S04]  /*2b40*/  BSSY B1, `(.L_x_78) ;  /* 0x0000006000017945 */ /* 0x000fe80003800000 */
[----:B------:R0:W-:Y:S01]  /*2b50*/  @!P4 STG.E.U8 desc[UR36][R8.64+0x29], R111 ;  /* 0x0000296f0800c986 */ /* 0x0001e2000c101124 */
[----:B------:R-:W-:Y:S05]  /*2b60*/  @P3 BRA `(.L_x_79) ;  /* 0x00000000000c3947 */ /* 0x000fea0003800000 */
[----:B--2---:R-:W3:Y:S02]  /*2b70*/  LDG.E.U8 R155, desc[UR36][R22.64+0x30] ;  /* 0x00003024169b7981 */ /* 0x004ee4000c1e1100 */
[----:B---3--:R-:W-:-:S05]  /*2b80*/  PRMT R89, R155, 0x8880, RZ ;  /* 0x000088809b597816 */ /* 0x008fca00000000ff */
[----:B------:R-:W-:-:S07]  /*2b90*/  IMAD R164, R89, R154, RZ ;  /* 0x0000009a59a47224 */ /* 0x000fce00078e02ff */
.L_x_79:
[----:B------:R-:W-:Y:S05]  /*2ba0*/  BSYNC B1 ;  /* 0x0000000000017941 */ /* 0x000fea0003800000 */
.L_x_78:
[----:B---3--:R-:W-:Y:S01]  /*2bb0*/  @!P3 IMAD R89, R112, R153, R164 ;  /* 0x000000997059b224 */ /* 0x008fe200078e02a4 */
[----:B------:R-:W-:Y:S04]  /*2bc0*/  BSSY B1, `(.L_x_80) ;  /* 0x0000006000017945 */ /* 0x000fe80003800000 */
[----:B------:R3:W-:Y:S01]  /*2bd0*/  @!P3 STG.E.U8 desc[UR36][R158.64+0x30], R89 ;  /* 0x000030599e00b986 */ /* 0x0007e2000c101124 */
[----:B------:R-:W-:Y:S05]  /*2be0*/  @P5 BRA `(.L_x_81) ;  /* 0x00000000000c5947 */ /* 0x000fea0003800000 */
[----:B--2---:R-:W3:Y:S02]  /*2bf0*/  LDG.E.U8 R155, desc[UR36][R22.64+0x31] ;  /* 0x00003124169b7981 */ /* 0x004ee4000c1e1100 */
[----:B---3--:R-:W-:-:S05]  /*2c00*/  PRMT R89, R155, 0x8880, RZ ;  /* 0x000088809b597816 */ /* 0x008fca00000000ff */
[----:B------:R-:W-:-:S07]  /*2c10*/  IMAD R164, R89, R154, RZ ;  /* 0x0000009a59a47224 */ /* 0x000fce00078e02ff */
.L_x_81:
[----:B------:R-:W-:Y:S05]  /*2c20*/  BSYNC B1 ;  /* 0x0000000000017941 */ /* 0x000fea0003800000 */
.L_x_80:
[----:B------:R-:W-:Y:S01]  /*2c30*/  @!P5 IMAD R113, R113, R153, R164 ;  /* 0x000000997171d224 */ /* 0x000fe200078e02a4 */
[----:B------:R-:W-:Y:S04]  /*2c40*/  BSSY B1, `(.L_x_82) ;  /* 0x0000006000017945 */ /* 0x000fe80003800000 */
[----:B------:R0:W-:Y:S01]  /*2c50*/  @!P5 STG.E.U8 desc[UR36][R158.64+0x31], R113 ;  /* 0x000031719e00d986 */ /* 0x0001e2000c101124 */
[----:B------:R-:W-:Y:S05]  /*2c60*/  @P2 BRA `(.L_x_83) ;  /* 0x00000000000c2947 */ /* 0x000fea0003800000 */
[----:B--2---:R-:W3:Y:S02]  /*2c70*/  LDG.E.U8 R155, desc[UR36][R162.64+0x30] ;  /* 0x00003024a29b7981 */ /* 0x004ee4000c1e1100 */
[----:B---3--:R-:W-:-:S05]  /*2c80*/  PRMT R89, R155, 0x8880, RZ ;  /* 0x000088809b597816 */ /* 0x008fca00000000ff */
[----:B------:R-:W-:-:S07]  /*2c90*/  IMAD R164, R89, R154, RZ ;  /* 0x0000009a59a47224 */ /* 0x000fce00078e02ff */
.L_x_83:
[----:B------:R-:W-:Y:S05]  /*2ca0*/  BSYNC B1 ;  /* 0x0000000000017941 */ /* 0x000fea0003800000 */
.L_x_82:
        /* <DEDUP_REMOVED lines=11> */
.L_x_85:
[----:B------:R-:W-:Y:S05]  /*2d60*/  BSYNC B1 ;  /* 0x0000000000017941 */ /* 0x000fea0003800000 */
.L_x_84:
[----:B------:R-:W-:Y:S01]  /*2d70*/  @!P4 IMAD R115, R115, R153, R164 ;  /* 0x000000997373c224 */ /* 0x000fe200078e02a4 */
[----:B------:R-:W-:Y:S04]  /*2d80*/  BSSY B1, `(.L_x_86) ;  /* 0x0000006000017945 */ /* 0x000fe80003800000 */
[----:B------:R0:W-:Y:S01]  /*2d90*/  @!P4 STG.E.U8 desc[UR36][R8.64+0x31], R115 ;  /* 0x000031730800c986 */ /* 0x0001e2000c101124 */
[----:B------:R-:W-:Y:S05]  /*2da0*/  @P3 BRA `(.L_x_87) ;  /* 0x00000000000c3947 */ /* 0x000fea0003800000 */
[----:B--2---:R-:W3:Y:S02]  /*2db0*/  LDG.E.U8 R155, desc[UR36][R22.64+0x38] ;  /* 0x00003824169b7981 */ /* 0x004ee4000c1e1100 */
[----:B---3--:R-:W-:-:S05]  /*2dc0*/  PRMT R89, R155, 0x8880, RZ ;  /* 0x000088809b597816 */ /* 0x008fca00000000ff */
[----:B------:R-:W-:-:S07]  /*2dd0*/  IMAD R164, R89, R154, RZ ;  /* 0x0000009a59a47224 */ /* 0x000fce00078e02ff */
.L_x_87:
[----:B------:R-:W-:Y:S05]  /*2de0*/  BSYNC B1 ;  /* 0x0000000000017941 */ /* 0x000fea0003800000 */
.L_x_86:
[----:B---3--:R-:W-:Y:S01]  /*2df0*/  @!P3 IMAD R89, R116, R153, R164 ;  /* 0x000000997459b224 */ /* 0x008fe200078e02a4 */
[----:B------:R-:W-:Y:S04]  /*2e00*/  BSSY B1, `(.L_x_88) ;  /* 0x0000006000017945 */ /* 0x000fe80003800000 */
[----:B------:R3:W-:Y:S01]  /*2e10*/  @!P3 STG.E.U8 desc[UR36][R158.64+0x38], R89 ;  /* 0x000038599e00b986 */ /* 0x0007e2000c101124 */
[----:B------:R-:W-:Y:S05]  /*2e20*/  @P5 BRA `(.L_x_89) ;  /* 0x00000000000c5947 */ /* 0x000fea0003800000 */
[----:B--2---:R-:W3:Y:S02]  /*2e30*/  LDG.E.U8 R155, desc[UR36][R22.64+0x39] ;  /* 0x00003924169b7981 */ /* 0x004ee4000c1e1100 */
[----:B---3--:R-:W-:-:S05]  /*2e40*/  PRMT R89, R155, 0x8880, RZ ;  /* 0x000088809b597816 */ /* 0x008fca00000000ff */
[----:B------:R-:W-:-:S07]  /*2e50*/  IMAD R164, R89, R154, RZ ;  /* 0x0000009a59a47224 */ /* 0x000fce00078e02ff */
.L_x_89:
[----:B------:R-:W-:Y:S05]  /*2e60*/  BSYNC B1 ;  /* 0x0000000000017941 */ /* 0x000fea0003800000 */
.L_x_88:
[----:B------:R-:W-:Y:S01]  /*2e70*/  @!P5 IMAD R117, R117, R153, R164 ;  /* 0x000000997575d224 */ /* 0x000fe200078e02a4 */
[----:B------:R-:W-:Y:S04]  /*2e80*/  BSSY B1, `(.L_x_90) ;  /* 0x0000006000017945 */ /* 0x000fe80003800000 */
[----:B------:R0:W-:Y:S01]  /*2e90*/  @!P5 STG.E.U8 desc[UR36][R158.64+0x39], R117 ;  /* 0x000039759e00d986 */ /* 0x0001e2000c101124 */
[----:B------:R-:W-:Y:S05]  /*2ea0*/  @P2 BRA `(.L_x_91) ;  /* 0x00000000000c2947 */ /* 0x000fea0003800000 */
[----:B--2---:R-:W3:Y:S02]  /*2eb0*/  LDG.E.U8 R155, desc[UR36][R162.64+0x38] ;  /* 0x00003824a29b7981 */ /* 0x004ee4000c1e1100 */
[----:B---3--:R-:W-:-:S05]  /*2ec0*/  PRMT R89, R155, 0x8880, RZ ;  /* 0x000088809b597816 */ /* 0x008fca00000000ff */
[----:B------:R-:W-:-:S07]  /*2ed0*/  IMAD R164, R89, R154, RZ ;  /* 0x0000009a59a47224 */ /* 0x000fce00078e02ff */
.L_x_91:
[----:B------:R-:W-:Y:S05]  /*2ee0*/  BSYNC B1 ;  /* 0x0000000000017941 */ /* 0x000fea0003800000 */
.L_x_90:
        /* <DEDUP_REMOVED lines=11> */
.L_x_93:
[----:B------:R-:W-:Y:S05]  /*2fa0*/  BSYNC B1 ;  /* 0x0000000000017941 */ /* 0x000fea0003800000 */
.L_x_92:
[----:B------:R-:W-:Y:S01]  /*2fb0*/  @!P4 IMAD R119, R119, R153, R164 ;  /* 0x000000997777c224 */ /* 0x000fe200078e02a4 */
[----:B------:R-:W-:Y:S04]  /*2fc0*/  BSSY B1, `(.L_x_94) ;  /* 0x0000006000017945 */ /* 0x000fe80003800000 */
[----:B------:R0:W-:Y:S01]  /*2fd0*/  @!P4 STG.E.U8 desc[UR36][R8.64+0x39], R119 ;  /* 0x000039770800c986 */ /* 0x0001e2000c101124 */
[----:B------:R-:W-:Y:S05]  /*2fe0*/  @P3 BRA `(.L_x_95) ;  /* 0x00000000000c3947 */ /* 0x000fea0003800000 */
[----:B--2---:R-:W3:Y:S02]  /*2ff0*/  LDG.E.U8 R155, desc[UR36][R22.64+0x40] ;  /* 0x00004024169b7981 */ /* 0x004ee4000c1e1100 */
[----:B---3--:R-:W-:-:S05]  /*3000*/  PRMT R89, R155, 0x8880, RZ ;  /* 0x000088809b597816 */ /* 0x008fca00000000ff */
[----:B------:R-:W-:-:S07]  /*3010*/  IMAD R164, R89, R154, RZ ;  /* 0x0000009a59a47224 */ /* 0x000fce00078e02ff */
.L_x_95:
[----:B------:R-:W-:Y:S05]  /*3020*/  BSYNC B1 ;  /* 0x0000000000017941 */ /* 0x000fea0003800000 */
.L_x_94:
[----:B---3--:R-:W-:Y:S01]  /*3030*/  @!P3 IMAD R89, R120, R153, R164 ;  /* 0x000000997859b224 */ /* 0x008fe200078e02a4 */
[----:B------:R-:W-:Y:S04]  /*3040*/  BSSY B1, `(.L_x_96) ;  /* 0x0000006000017945 */ /* 0x000fe80003800000 */
[----:B------:R3:W-:Y:S01]  /*3050*/  @!P3 STG.E.U8 desc[UR36][R158.64+0x40], R89 ;  /* 0x000040599e00b986 */ /* 0x0007e2000c101124 */
[----:B------:R-:W-:Y:S05]  /*3060*/  @P5 BRA `(.L_x_97) ;  /* 0x00000000000c5947 */ /* 0x000fea0003800000 */
[----:B--2---:R-:W3:Y:S02]  /*3070*/  LDG.E.U8 R155, desc[UR36][R22.64+0x41] ;  /* 0x00004124169b7981 */ /* 0x004ee4000c1e1100 */
[----:B---3--:R-:W-:-:S05]  /*3080*/  PRMT R89, R155, 0x8880, RZ ;  /* 0x000088809b597816 */ /* 0x008fca00000000ff */
[----:B------:R-:W-:-:S07]  /*3090*/  IMAD R164, R89, R154, RZ ;  /* 0x0000009a59a47224 */ /* 0x000fce00078e02ff */
.L_x_97:
[----:B------:R-:W-:Y:S05]  /*30a0*/  BSYNC B1 ;  /* 0x0000000000017941 */ /* 0x000fea0003800000 */
.L_x_96:
[----:B------:R-:W-:Y:S01]  /*30b0*/  @!P5 IMAD R121, R121, R153, R164 ;  /* 0x000000997979d224 */ /* 0x000fe200078e02a4 */
[----:B------:R-:W-:Y:S04]  /*30c0*/  BSSY B1, `(.L_x_98) ;  /* 0x0000006000017945 */ /* 0x000fe80003800000 */
[----:B------:R0:W-:Y:S01]  /*30d0*/  @!P5 STG.E.U8 desc[UR36][R158.64+0x41], R121 ;  /* 0x000041799e00d986 */ /* 0x0001e2000c101124 */
[----:B------:R-:W-:Y:S05]  /*30e0*/  @P2 BRA `(.L_x_99) ;  /* 0x00000000000c2947 */ /* 0x000fea0003800000 */
[----:B--2---:R-:W3:Y:S02]  /*30f0*/  LDG.E.U8 R155, desc[UR36][R162.64+0x40] ;  /* 0x00004024a29b7981 */ /* 0x004ee4000c1e1100 */
[----:B---3--:R-:W-:-:S05]  /*3100*/  PRMT R89, R155, 0x8880, RZ ;  /* 0x000088809b597816 */ /* 0x008fca00000000ff */
[----:B------:R-:W-:-:S07]  /*3110*/  IMAD R164, R89, R154, RZ ;  /* 0x0000009a59a47224 */ /* 0x000fce00078e02ff */
.L_x_99:
[----:B------:R-:W-:Y:S05]  /*3120*/  BSYNC B1 ;  /* 0x0000000000017941 */ /* 0x000fea0003800000 */
.L_x_98:
        /* <DEDUP_REMOVED lines=11> */
.L_x_101:
[----:B------:R-:W-:Y:S05]  /*31e0*/  BSYNC B1 ;  /* 0x0000000000017941 */ /* 0x000fea0003800000 */
.L_x_100:
[----:B------:R-:W-:Y:S01]  /*31f0*/  @!P4 IMAD R123, R123, R153, R164 ;  /* 0x000000997b7bc224 */ /* 0x000fe200078e02a4 */
[----:B------:R-:W-:Y:S04]  /*3200*/  BSSY B1, `(.L_x_102) ;  /* 0x0000006000017945 */ /* 0x000fe80003800000 */
[----:B------:R0:W-:Y:S01]  /*3210*/  @!P4 STG.E.U8 desc[UR36][R8.64+0x41], R123 ;  /* 0x0000417b0800c986 */ /* 0x0001e2000c101124 */
[----:B------:R-:W-:Y:S05]  /*3220*/  @P3 BRA `(.L_x_103) ;  /* 0x00000000000c3947 */ /* 0x000fea0003800000 */
[----:B--2---:R-:W3:Y:S02]  /*3230*/  LDG.E.U8 R155, desc[UR36][R22.64+0x48] ;  /* 0x00004824169b7981 */ /* 0x004ee4000c1e1100 */
[----:B---3--:R-:W-:-:S05]  /*3240*/  PRMT R89, R155, 0x8880, RZ ;  /* 0x000088809b597816 */ /* 0x008fca00000000ff */
[----:B------:R-:W-:-:S07]  /*3250*/  IMAD R164, R89, R154, RZ ;  /* 0x0000009a59a47224 */ /* 0x000fce00078e02ff */
.L_x_103:
[----:B------:R-:W-:Y:S05]  /*3260*/  BSYNC B1 ;  /* 0x0000000000017941 */ /* 0x000fea0003800000 */
.L_x_102:
[----:B---3--:R-:W-:Y:S01]  /*3270*/  @!P3 IMAD R89, R124, R153, R164 ;  /* 0x000000997c59b224 */ /* 0x008fe200078e02a4 */
[----:B------:R-:W-:Y:S04]  /*3280*/  BSSY B1, `(.L_x_104) ;  /* 0x0000006000017945 */ /* 0x000fe80003800000 */
[----:B------:R3:W-:Y:S01]  /*3290*/  @!P3 STG.E.U8 desc[UR36][R158.64+0x48], R89 ;  /* 0x000048599e00b986 */ /* 0x0007e2000c101124 */
[----:B------:R-:W-:Y:S05]  /*32a0*/  @P5 BRA `(.L_x_105) ;  /* 0x00000000000c5947 */ /* 0x000fea0003800000 */
[----:B--2---:R-:W3:Y:S02]  /*32b0*/  LDG.E.U8 R155, desc[UR36][R22.64+0x49] ;  /* 0x00004924169b7981 */ /* 0x004ee4000c1e1100 */
[----:B---3--:R-:W-:-:S05]  /*32c0*/  PRMT R89, R155, 0x8880, RZ ;  /* 0x000088809b597816 */ /* 0x008fca00000000ff */
[----:B------:R-:W-:-:S07]  /*32d0*/  IMAD R164, R89, R154, RZ ;  /* 0x0000009a59a47224 */ /* 0x000fce00078e02ff */
.L_x_105:
[----:B------:R-:W-:Y:S05]  /*32e0*/  BSYNC B1 ;  /* 0x0000000000017941 */ /* 0x000fea0003800000 */
.L_x_104:
[----:B------:R-:W-:Y:S01]  /*32f0*/  @!P5 IMAD R125, R125, R153, R164 ;  /* 0x000000997d7dd224 */ /* 0x000fe200078e02a4 */
[----:B------:R-:W-:Y:S04]  /*3300*/  BSSY B1, `(.L_x_106) ;  /* 0x0000006000017945 */ /* 0x000fe80003800000 */
[----:B------:R0:W-:Y:S01]  /*3310*/  @!P5 STG.E.U8 desc[UR36][R158.64+0x49], R125 ;  /* 0x0000497d9e00d986 */ /* 0x0001e2000c101124 */
[----:B------:R-:W-:Y:S05]  /*3320*/  @P2 BRA `(.L_x_107) ;  /* 0x00000000000c2947 */ /* 0x000fea0003800000 */
[----:B--2---:R-:W3:Y:S02]  /*3330*/  LDG.E.U8 R155, desc[UR36][R162.64+0x48] ;  /* 0x00004824a29b7981 */ /* 0x004ee4000c1e1100 */
[----:B---3--:R-:W-:-:S05]  /*3340*/  PRMT R89, R155, 0x8880, RZ ;  /* 0x000088809b597816 */ /* 0x008fca00000000ff */
[----:B------:R-:W-:-:S07]  /*3350*/  IMAD R164, R89, R154, RZ ;  /* 0x0000009a59a47224 */ /* 0x000fce00078e02ff */
.L_x_107:
[----:B------:R-:W-:Y:S05]  /*3360*/  BSYNC B1 ;  /* 0x0000000000017941 */ /* 0x000fea0003800000 */
.L_x_106:
        /* <DEDUP_REMOVED lines=11> */
.L_x_109:
[----:B------:R-:W-:Y:S05]  /*3420*/  BSYNC B1 ;  /* 0x0000000000017941 */ /* 0x000fea0003800000 */
.L_x_108:
[----:B------:R-:W-:Y:S01]  /*3430*/  @!P4 IMAD R127, R127, R153, R164 ;  /* 0x000000997f7fc224 */ /* 0x000fe200078e02a4 */
[----:B------:R-:W-:Y:S04]  /*3440*/  BSSY B1, `(.L_x_110) ;  /* 0x0000006000017945 */ /* 0x000fe80003800000 */
[----:B------:R0:W-:Y:S01]  /*3450*/  @!P4 STG.E.U8 desc[UR36][R8.64+0x49], R127 ;  /* 0x0000497f0800c986 */ /* 0x0001e2000c101124 */
[----:B------:R-:W-:Y:S05]  /*3460*/  @P3 BRA `(.L_x_111) ;  /* 0x00000000000c3947 */ /* 0x000fea0003800000 */
[----:B--2---:R-:W3:Y:S02]  /*3470*/  LDG.E.U8 R155, desc[UR36][R22.64+0x50] ;  /* 0x00005024169b7981 */ /* 0x004ee4000c1e1100 */
[----:B---3--:R-:W-:-:S05]  /*3480*/  PRMT R89, R155, 0x8880, RZ ;  /* 0x000088809b597816 */ /* 0x008fca00000000ff */
[----:B------:R-:W-:-:S07]  /*3490*/  IMAD R164, R89, R154, RZ ;  /* 0x0000009a59a47224 */ /* 0x000fce00078e02ff */
.L_x_111:
[----:B------:R-:W-:Y:S05]  /*34a0*/  BSYNC B1 ;  /* 0x0000000000017941 */ /* 0x000fea0003800000 */
.L_x_110:
[----:B---3--:R-:W-:Y:S01]  /*34b0*/  @!P3 IMAD R89, R128, R153, R164 ;  /* 0x000000998059b224 */ /* 0x008fe200078e02a4 */
[----:B------:R-:W-:Y:S04]  /*34c0*/  BSSY B1, `(.L_x_112) ;  /* 0x0000006000017945 */ /* 0x000fe80003800000 */
[----:B------:R3:W-:Y:S01]  /*34d0*/  @!P3 STG.E.U8 desc[UR36][R158.64+0x50], R89 ;  /* 0x000050599e00b986 */ /* 0x0007e2000c101124 */
[----:B------:R-:W-:Y:S05]  /*34e0*/  @P5 BRA `(.L_x_113) ;  /* 0x00000000000c5947 */ /* 0x000fea0003800000 */
[----:B--2---:R-:W3:Y:S02]  /*34f0*/  LDG.E.U8 R155, desc[UR36][R22.64+0x51] ;  /* 0x00005124169b7981 */ /* 0x004ee4000c1e1100 */
[----:B---3--:R-:W-:-:S05]  /*3500*/  PRMT R89, R155, 0x8880, RZ ;  /* 0x000088809b597816 */ /* 0x008fca00000000ff */
[----:B------:R-:W-:-:S07]  /*3510*/  IMAD R164, R89, R154, RZ ;  /* 0x0000009a59a47224 */ /* 0x000fce00078e02ff */
.L_x_113:
[----:B------:R-:W-:Y:S05]  /*3520*/  BSYNC B1 ;  /* 0x0000000000017941 */ /* 0x000fea0003800000 */
.L_x_112:
[----:B------:R-:W-:Y:S01]  /*3530*/  @!P5 IMAD R129, R129, R153, R164 ;  /* 0x000000998181d224 */ /* 0x000fe200078e02a4 */
[----:B------:R-:W-:Y:S04]  /*3540*/  BSSY B1, `(.L_x_114) ;  /* 0x0000006000017945 */ /* 0x000fe80003800000 */
[----:B------:R0:W-:Y:S01]  /*3550*/  @!P5 STG.E.U8 desc[UR36][R158.64+0x51], R129 ;  /* 0x000051819e00d986 */ /* 0x0001e2000c101124 */
[----:B------:R-:W-:Y:S05]  /*3560*/  @P2 BRA `(.L_x_115) ;  /* 0x00000000000c2947 */ /* 0x000fea0003800000 */
[----:B--2---:R-:W3:Y:S02]  /*3570*/  LDG.E.U8 R155, desc[UR36][R162.64+0x50] ;  /* 0x00005024a29b7981 */ /* 0x004ee4000c1e1100 */
[----:B---3--:R-:W-:-:S05]  /*3580*/  PRMT R89, R155, 0x8880, RZ ;  /* 0x000088809b597816 */ /* 0x008fca00000000ff */
[----:B------:R-:W-:-:S07]  /*3590*/  IMAD R164, R89, R154, RZ ;  /* 0x0000009a59a47224 */ /* 0x000fce00078e02ff */
.L_x_115:
[----:B------:R-:W-:Y:S05]  /*35a0*/  BSYNC B1 ;  /* 0x0000000000017941 */ /* 0x000fea0003800000 */
.L_x_114:
        /* <DEDUP_REMOVED lines=11> */
.L_x_117:
[----:B------:R-:W-:Y:S05]  /*3660*/  BSYNC B1 ;  /* 0x0000000000017941 */ /* 0x000fea0003800000 */
.L_x_116:
[----:B------:R-:W-:Y:S01]  /*3670*/  @!P4 IMAD R131, R131, R153, R164 ;  /* 0x000000998383c224 */ /* 0x000fe200078e02a4 */
[----:B------:R-:W-:Y:S04]  /*3680*/  BSSY B1, `(.L_x_118) ;  /* 0x0000006000017945 */ /* 0x000fe80003800000 */
[----:B------:R0:W-:Y:S01]  /*3690*/  @!P4 STG.E.U8 desc[UR36][R8.64+0x51], R131 ;  /* 0x000051830800c986 */ /* 0x0001e2000c101124 */
[----:B------:R-:W-:Y:S05]  /*36a0*/  @P3 BRA `(.L_x_119) ;  /* 0x00000000000c3947 */ /* 0x000fea0003800000 */
[----:B--2---:R-:W3:Y:S02]  /*36b0*/  LDG.E.U8 R155, desc[UR36][R22.64+0x58] ;  /* 0x00005824169b7981 */ /* 0x004ee4000c1e1100 */
[----:B---3--:R-:W-:-:S05]  /*36c0*/  PRMT R89, R155, 0x8880, RZ ;  /* 0x000088809b597816 */ /* 0x008fca00000000ff */
[----:B------:R-:W-:-:S07]  /*36d0*/  IMAD R164, R89, R154, RZ ;  /* 0x0000009a59a47224 */ /* 0x000fce00078e02ff */
.L_x_119:
[----:B------:R-:W-:Y:S05]  /*36e0*/  BSYNC B1 ;  /* 0x0000000000017941 */ /* 0x000fea0003800000 */
.L_x_118:
[----:B---3--:R-:W-:Y:S01]  /*36f0*/  @!P3 IMAD R89, R132, R153, R164 ;  /* 0x000000998459b224 */ /* 0x008fe200078e02a4 */
[----:B------:R-:W-:Y:S04]  /*3700*/  BSSY B1, `(.L_x_120) ;  /* 0x0000006000017945 */ /* 0x000fe80003800000 */
[----:B------:R3:W-:Y:S01]  /*3710*/  @!P3 STG.E.U8 desc[UR36][R158.64+0x58], R89 ;  /* 0x000058599e00b986 */ /* 0x0007e2000c101124 */
[----:B------:R-:W-:Y:S05]  /*3720*/  @P5 BRA `(.L_x_121) ;  /* 0x00000000000c5947 */ /* 0x000fea0003800000 */
[----:B--2---:R-:W3:Y:S02]  /*3730*/  LDG.E.U8 R155, desc[UR36][R22.64+0x59] ;  /* 0x00005924169b7981 */ /* 0x004ee4000c1e1100 */
[----:B---3--:R-:W-:-:S05]  /*3740*/  PRMT R89, R155, 0x8880, RZ ;  /* 0x000088809b597816 */ /* 0x008fca00000000ff */
[----:B------:R-:W-:-:S07]  /*3750*/  IMAD R164, R89, R154, RZ ;  /* 0x0000009a59a47224 */ /* 0x000fce00078e02ff */
.L_x_121:
[----:B------:R-:W-:Y:S05]  /*3760*/  BSYNC B1 ;  /* 0x0000000000017941 */ /* 0x000fea0003800000 */
.L_x_120:
[----:B------:R-:W-:Y:S01]  /*3770*/  @!P5 IMAD R133, R133, R153, R164 ;  /* 0x000000998585d224 */ /* 0x000fe200078e02a4 */
[----:B------:R-:W-:Y:S04]  /*3780*/  BSSY B1, `(.L_x_122) ;  /* 0x0000006000017945 */ /* 0x000fe80003800000 */
[----:B------:R0:W-:Y:S01]  /*3790*/  @!P5 STG.E.U8 desc[UR36][R158.64+0x59], R133 ;  /* 0x000059859e00d986 */ /* 0x0001e2000c101124 */
[----:B------:R-:W-:Y:S05]  /*37a0*/  @P2 BRA `(.L_x_123) ;  /* 0x00000000000c2947 */ /* 0x000fea0003800000 */
[----:B--2---:R-:W3:Y:S02]  /*37b0*/  LDG.E.U8 R155, desc[UR36][R162.64+0x58] ;  /* 0x00005824a29b7981 */ /* 0x004ee4000c1e1100 */
[----:B---3--:R-:W-:-:S05]  /*37c0*/  PRMT R89, R155, 0x8880, RZ ;  /* 0x000088809b597816 */ /* 0x008fca00000000ff */
[----:B------:R-:W-:-:S07]  /*37d0*/  IMAD R164, R89, R154, RZ ;  /* 0x0000009a59a47224 */ /* 0x000fce00078e02ff */
.L_x_123:
[----:B------:R-:W-:Y:S05]  /*37e0*/  BSYNC B1 ;  /* 0x0000000000017941 */ /* 0x000fea0003800000 */
.L_x_122:
        /* <DEDUP_REMOVED lines=11> */
.L_x_125:
[----:B------:R-:W-:Y:S05]  /*38a0*/  BSYNC B1 ;  /* 0x0000000000017941 */ /* 0x000fea0003800000 */
.L_x_124:
[----:B------:R-:W-:Y:S01]  /*38b0*/  @!P4 IMAD R135, R135, R153, R164 ;  /* 0x000000998787c224 */ /* 0x000fe200078e02a4 */
[----:B------:R-:W-:Y:S04]  /*38c0*/  BSSY B1, `(.L_x_126) ;  /* 0x0000006000017945 */ /* 0x000fe80003800000 */
[----:B------:R0:W-:Y:S01]  /*38d0*/  @!P4 STG.E.U8 desc[UR36][R8.64+0x59], R135 ;  /* 0x000059870800c986 */ /* 0x0001e2000c101124 */
[----:B------:R-:W-:Y:S05]  /*38e0*/  @P3 BRA `(.L_x_127) ;  /* 0x00000000000c3947 */ /* 0x000fea0003800000 */
[----:B--2---:R-:W3:Y:S02]  /*38f0*/  LDG.E.U8 R155, desc[UR36][R22.64+0x60] ;  /* 0x00006024169b7981 */ /* 0x004ee4000c1e1100 */
[----:B---3--:R-:W-:-:S05]  /*3900*/  PRMT R89, R155, 0x8880, RZ ;  /* 0x000088809b597816 */ /* 0x008fca00000000ff */
[----:B------:R-:W-:-:S07]  /*3910*/  IMAD R164, R89, R154, RZ ;  /* 0x0000009a59a47224 */ /* 0x000fce00078e02ff */
.L_x_127:
[----:B------:R-:W-:Y:S05]  /*3920*/  BSYNC B1 ;  /* 0x0000000000017941 */ /* 0x000fea0003800000 */
.L_x_126:
[----:B---3--:R-:W-:Y:S01]  /*3930*/  @!P3 IMAD R89, R136, R153, R164 ;  /* 0x000000998859b224 */ /* 0x008fe200078e02a4 */
[----:B------:R-:W-:Y:S04]  /*3940*/  BSSY B1, `(.L_x_128) ;  /* 0x0000006000017945 */ /* 0x000fe80003800000 */
[----:B------:R3:W-:Y:S01]  /*3950*/  @!P3 STG.E.U8 desc[UR36][R158.64+0x60], R89 ;  /* 0x000060599e00b986 */ /* 0x0007e2000c101124 */
[----:B------:R-:W-:Y:S05]  /*3960*/  @P5 BRA `(.L_x_129) ;  /* 0x00000000000c5947 */ /* 0x000fea0003800000 */
[----:B--2---:R-:W3:Y:S02]  /*3970*/  LDG.E.U8 R155, desc[UR36][R22.64+0x61] ;  /* 0x00006124169b7981 */ /* 0x004ee4000c1e1100 */
[----:B---3--:R-:W-:-:S05]  /*3980*/  PRMT R89, R155, 0x8880, RZ ;  /* 0x000088809b597816 */ /* 0x008fca00000000ff */
[----:B------:R-:W-:-:S07]  /*3990*/  IMAD R164, R89, R154, RZ ;  /* 0x0000009a59a47224 */ /* 0x000fce00078e02ff */
.L_x_129:
[----:B------:R-:W-:Y:S05]  /*39a0*/  BSYNC B1 ;  /* 0x0000000000017941 */ /* 0x000fea0003800000 */
.L_x_128:
[----:B------:R-:W-:Y:S01]  /*39b0*/  @!P5 IMAD R137, R137, R153, R164 ;  /* 0x000000998989d224 */ /* 0x000fe200078e02a4 */
[----:B------:R-:W-:Y:S04]  /*39c0*/  BSSY B1, `(.L_x_130) ;  /* 0x0000006000017945 */ /* 0x000fe80003800000 */
[----:B------:R0:W-:Y:S01]  /*39d0*/  @!P5 STG.E.U8 desc[UR36][R158.64+0x61], R137 ;  /* 0x000061899e00d986 */ /* 0x0001e2000c101124 */
[----:B------:R-:W-:Y:S05]  /*39e0*/  @P2 BRA `(.L_x_131) ;  /* 0x00000000000c2947 */ /* 0x000fea0003800000 */
[----:B--2---:R-:W3:Y:S02]  /*39f0*/  LDG.E.U8 R155, desc[UR36][R162.64+0x60] ;  /* 0x00006024a29b7981 */ /* 0x004ee4000c1e1100 */
[----:B---3--:R-:W-:-:S05]  /*3a00*/  PRMT R89, R155, 0x8880, RZ ;  /* 0x000088809b597816 */ /* 0x008fca00000000ff */
[----:B------:R-:W-:-:S07]  /*3a10*/  IMAD R164, R89, R154, RZ ;  /* 0x0000009a59a47224 */ /* 0x000fce00078e02ff */
.L_x_131:
[----:B------:R-:W-:Y:S05]  /*3a20*/  BSYNC B1 ;  /* 0x0000000000017941 */ /* 0x000fea0003800000 */
.L_x_130:
        /* <DEDUP_REMOVED lines=11> */
.L_x_133:
[----:B------:R-:W-:Y:S05]  /*3ae0*/  BSYNC B1 ;  /* 0x0000000000017941 */ /* 0x000fea0003800000 */
.L_x_132:
[----:B------:R-:W-:Y:S01]  /*3af0*/  @!P4 IMAD R139, R139, R153, R164 ;  /* 0x000000998b8bc224 */ /* 0x000fe200078e02a4 */
[----:B------:R-:W-:Y:S04]  /*3b00*/  BSSY B1, `(.L_x_134) ;  /* 0x0000006000017945 */ /* 0x000fe80003800000 */
[----:B------:R0:W-:Y:S01]  /*3b10*/  @!P4 STG.E.U8 desc[UR36][R8.64+0x61], R139 ;  /* 0x0000618b0800c986 */ /* 0x0001e2000c101124 */
[----:B------:R-:W-:Y:S05]  /*3b20*/  @P3 BRA `(.L_x_135) ;  /* 0x00000000000c3947 */ /* 0x000fea0003800000 */
[----:B--2---:R-:W3:Y:S02]  /*3b30*/  LDG.E.U8 R155, desc[UR36][R22.64+0x68] ;  /* 0x00006824169b7981 */ /* 0x004ee4000c1e1100 */
[----:B---3--:R-:W-:-:S05]  /*3b40*/  PRMT R89, R155, 0x8880, RZ ;  /* 0x000088809b597816 */ /* 0x008fca00000000ff */
[----:B------:R-:W-:-:S07]  /*3b50*/  IMAD R164, R89, R154, RZ ;  /* 0x0000009a59a47224 */ /* 0x000fce00078e02ff */
.L_x_135:
[----:B------:R-:W-:Y:S05]  /*3b60*/  BSYNC B1 ;  /* 0x0000000000017941 */ /* 0x000fea0003800000 */
.L_x_134:
[----:B---3--:R-:W-:Y:S01]  /*3b70*/  @!P3 IMAD R89, R140, R153, R164 ;  /* 0x000000998c59b224 */ /* 0x008fe200078e02a4 */
[----:B------:R-:W-:Y:S04]  /*3b80*/  BSSY B1, `(.L_x_136) ;  /* 0x0000006000017945 */ /* 0x000fe80003800000 */
[----:B------:R3:W-:Y:S01]  /*3b90*/  @!P3 STG.E.U8 desc[UR36][R158.64+0x68], R89 ;  /* 0x000068599e00b986 */ /* 0x0007e2000c101124 */
[----:B------:R-:W-:Y:S05]  /*3ba0*/  @P5 BRA `(.L_x_137) ;  /* 0x00000000000c5947 */ /* 0x000fea0003800000 */
[----:B--2---:R-:W3:Y:S02]  /*3bb0*/  LDG.E.U8 R155, desc[UR36][R22.64+0x69] ;  /* 0x00006924169b7981 */ /* 0x004ee4000c1e1100 */
[----:B---3--:R-:W-:-:S05]  /*3bc0*/  PRMT R89, R155, 0x8880, RZ ;  /* 0x000088809b597816 */ /* 0x008fca00000000ff */
[----:B------:R-:W-:-:S07]  /*3bd0*/  IMAD R164, R89, R154, RZ ;  /* 0x0000009a59a47224 */ /* 0x000fce00078e02ff */
.L_x_137:
[----:B------:R-:W-:Y:S05]  /*3be0*/  BSYNC B1 ;  /* 0x0000000000017941 */ /* 0x000fea0003800000 */
.L_x_136:
[----:B------:R-:W-:Y:S01]  /*3bf0*/  @!P5 IMAD R141, R141, R153, R164 ;  /* 0x000000998d8dd224 */ /* 0x000fe200078e02a4 */
[----:B------:R-:W-:Y:S04]  /*3c00*/  BSSY B1, `(.L_x_138) ;  /* 0x0000006000017945 */ /* 0x000fe80003800000 */
[----:B------:R0:W-:Y:S01]  /*3c10*/  @!P5 STG.E.U8 desc[UR36][R158.64+0x69], R141 ;  /* 0x0000698d9e00d986 */ /* 0x0001e2000c101124 */
[----:B------:R-:W-:Y:S05]  /*3c20*/  @P2 BRA `(.L_x_139) ;  /* 0x00000000000c2947 */ /* 0x000fea0003800000 */
[----:B--2---:R-:W3:Y:S02]  /*3c30*/  LDG.E.U8 R155, desc[UR36][R162.64+0x68] ;  /* 0x00006824a29b7981 */ /* 0x004ee4000c1e1100 */
[----:B---3--:R-:W-:-:S05]  /*3c40*/  PRMT R89, R155, 0x8880, RZ ;  /* 0x000088809b597816 */ /* 0x008fca00000000ff */
[----:B------:R-:W-:-:S07]  /*3c50*/  IMAD R164, R89, R154, RZ ;  /* 0x0000009a59a47224 */ /* 0x000fce00078e02ff */
.L_x_139:
[----:B------:R-:W-:Y:S05]  /*3c60*/  BSYNC B1 ;  /* 0x0000000000017941 */ /* 0x000fea0003800000 */
.L_x_138:
        /* <DEDUP_REMOVED lines=11> */
.L_x_141:
[----:B------:R-:W-:Y:S05]  /*3d20*/  BSYNC B1 ;  /* 0x0000000000017941 */ /* 0x000fea0003800000 */
.L_x_140:
[----:B------:R-:W-:Y:S01]  /*3d30*/  @!P4 IMAD R143, R143, R153, R164 ;  /* 0x000000998f8fc224 */ /* 0x000fe200078e02a4 */
[----:B------:R-:W-:Y:S04]  /*3d40*/  BSSY B1, `(.L_x_142) ;  /* 0x0000006000017945 */ /* 0x000fe80003800000 */
[----:B------:R0:W-:Y:S01]  /*3d50*/  @!P4 STG.E.U8 desc[UR36][R8.64+0x69], R143 ;  /* 0x0000698f0800c986 */ /* 0x0001e2000c101124 */
[----:B------:R-:W-:Y:S05]  /*3d60*/  @P3 BRA `(.L_x_143) ;  /* 0x00000000000c3947 */ /* 0x000fea0003800000 */
[----:B--2---:R-:W3:Y:S02]  /*3d70*/  LDG.E.U8 R155, desc[UR36][R22.64+0x70] ;  /* 0x00007024169b7981 */ /* 0x004ee4000c1e1100 */
[----:B---3--:R-:W-:-:S05]  /*3d80*/  PRMT R89, R155, 0x8880, RZ ;  /* 0x000088809b597816 */ /* 0x008fca00000000ff */
[----:B------:R-:W-:-:S07]  /*3d90*/  IMAD R164, R89, R154, RZ ;  /* 0x0000009a59a47224 */ /* 0x000fce00078e02ff */
.L_x_143:
[----:B------:R-:W-:Y:S05]  /*3da0*/  BSYNC B1 ;  /* 0x0000000000017941 */ /* 0x000fea0003800000 */
.L_x_142:
[----:B---3--:R-:W-:Y:S01]  /*3db0*/  @!P3 IMAD R89, R144, R153, R164 ;  /* 0x000000999059b224 */ /* 0x008fe200078e02a4 */
[----:B------:R-:W-:Y:S04]  /*3dc0*/  BSSY B1, `(.L_x_144) ;  /* 0x0000006000017945 */ /* 0x000fe80003800000 */
[----:B------:R3:W-:Y:S01]  /*3dd0*/  @!P3 STG.E.U8 desc[UR36][R158.64+0x70], R89 ;  /* 0x000070599e00b986 */ /* 0x0007e2000c101124 */
[----:B------:R-:W-:Y:S05]  /*3de0*/  @P5 BRA `(.L_x_145) ;  /* 0x00000000000c5947 */ /* 0x000fea0003800000 */
[----:B--2---:R-:W3:Y:S02]  /*3df0*/  LDG.E.U8 R155, desc[UR36][R22.64+0x71] ;  /* 0x00007124169b7981 */ /* 0x004ee4000c1e1100 */
[----:B---3--:R-:W-:-:S05]  /*3e00*/  PRMT R89, R155, 0x8880, RZ ;  /* 0x000088809b597816 */ /* 0x008fca00000000ff */
[----:B------:R-:W-:-:S07]  /*3e10*/  IMAD R164, R89, R154, RZ ;  /* 0x0000009a59a47224 */ /* 0x000fce00078e02ff */
.L_x_145:
[----:B------:R-:W-:Y:S05]  /*3e20*/  BSYNC B1 ;  /* 0x0000000000017941 */ /* 0x000fea0003800000 */
.L_x_144:
[----:B------:R-:W-:Y:S01]  /*3e30*/  @!P5 IMAD R145, R145, R153, R164 ;  /* 0x000000999191d224 */ /* 0x000fe200078e02a4 */
[----:B------:R-:W-:Y:S04]  /*3e40*/  BSSY B1, `(.L_x_146) ;  /* 0x0000006000017945 */ /* 0x000fe80003800000 */
[----:B------:R0:W-:Y:S01]  /*3e50*/  @!P5 STG.E.U8 desc[UR36][R158.64+0x71], R145 ;  /* 0x000071919e00d986 */ /* 0x0001e2000c101124 */
[----:B------:R-:W-:Y:S05]  /*3e60*/  @P2 BRA `(.L_x_147) ;  /* 0x00000000000c2947 */ /* 0x000fea0003800000 */
[----:B--2---:R-:W3:Y:S02]  /*3e70*/  LDG.E.U8 R155, desc[UR36][R162.64+0x70] ;  /* 0x00007024a29b7981 */ /* 0x004ee4000c1e1100 */
[----:B---3--:R-:W-:-:S05]  /*3e80*/  PRMT R89, R155, 0x8880, RZ ;  /* 0x000088809b597816 */ /* 0x008fca00000000ff */
[----:B------:R-:W-:-:S07]  /*3e90*/  IMAD R164, R89, R154, RZ ;  /* 0x0000009a59a47224 */ /* 0x000fce00078e02ff */
.L_x_147:
[----:B------:R-:W-:Y:S05]  /*3ea0*/  BSYNC B1 ;  /* 0x0000000000017941 */ /* 0x000fea0003800000 */
.L_x_146:
[C---:B------:R-:W-:Y:S01]  /*3eb0*/  ISETP.LT.OR P4, PT, R3.reuse, 0x72, !P1 ;  /* 0x000000720300780c */ /* 0x040fe20004f81670 */
[----:B---3--:R-:W-:Y:S01]  /*3ec0*/  @!P2 IMAD R89, R146, R153, R164 ;  /* 0x000000999259a224 */ /* 0x008fe200078e02a4 */
[----:B------:R-:W-:Y:S01]  /*3ed0*/  BSSY B1, `(.L_x_148) ;  /* 0x000000b000017945 */ /* 0x000fe20003800000 */
[----:B------:R-:W-:Y:S02]  /*3ee0*/  ISETP.LT.OR P3, PT, R3, 0x79, !P0 ;  /* 0x000000790300780c */ /* 0x000fe40004761670 */
[----:B------:R-:W-:Y:S01]  /*3ef0*/  IADD3 R165, P5, R165, 0x80, RZ ;  /* 0x00000080a5a57810 */ /* 0x000fe20007fbe0ff */
[----:B------:R3:W-:Y:S01]  /*3f00*/  @!P2 STG.E.U8 desc[UR36][R8.64+0x70], R89 ;  /* 0x000070590800a986 */ /* 0x0007e2000c101124 */
[C---:B------:R-:W-:Y:S02]  /*3f10*/  ISETP.LT.OR P2, PT, R3.reuse, 0x79, !P1 ;  /* 0x000000790300780c */ /* 0x040fe40004f41670 */
[C---:B------:R-:W-:Y:S02]  /*3f20*/  ISETP.LT.OR P0, PT, R3.reuse, 0x7a, !P0 ;  /* 0x0000007a0300780c */ /* 0x040fe40004701670 */
[----:B------:R-:W-:-:S02]  /*3f30*/  ISETP.LT.OR P1, PT, R3, 0x7a, !P1 ;  /* 0x0000007a0300780c */ /* 0x000fc40004f21670 */
[----:B------:R-:W-:Y:S11]  /*3f40*/  @P4 BRA `(.L_x_149) ;  /* 0x00000000000c4947 */ /* 0x000ff60003800000 */
[----:B--2---:R-:W3:Y:S02]  /*3f50*/  LDG.E.U8 R155, desc[UR36][R162.64+0x71] ;  /* 0x00007124a29b7981 */ /* 0x004ee4000c1e1100 */
[----:B---3--:R-:W-:-:S05]  /*3f60*/  PRMT R89, R155, 0x8880, RZ ;  /* 0x000088809b597816 */ /* 0x008fca00000000ff */
[----:B------:R-:W-:-:S07]  /*3f70*/  IMAD R164, R89, R154, RZ ;  /* 0x0000009a59a47224 */ /* 0x000fce00078e02ff */
.L_x_149:
[----:B------:R-:W-:Y:S05]  /*3f80*/  BSYNC B1 ;  /* 0x0000000000017941 */ /* 0x000fea0003800000 */
.L_x_148:
[----:B------:R-:W-:Y:S01]  /*3f90*/  @!P4 IMAD R147, R147, R153, R164 ;  /* 0x000000999393c224 */ /* 0x000fe200078e02a4 */
[----:B------:R-:W-:Y:S04]  /*3fa0*/  BSSY B1, `(.L_x_150) ;  /* 0x0000006000017945 */ /* 0x000fe80003800000 */
[----:B------:R0:W-:Y:S01]  /*3fb0*/  @!P4 STG.E.U8 desc[UR36][R8.64+0x71], R147 ;  /* 0x000071930800c986 */ /* 0x0001e2000c101124 */
[----:B------:R-:W-:Y:S05]  /*3fc0*/  @P3 BRA `(.L_x_151) ;  /* 0x00000000000c3947 */ /* 0x000fea0003800000 */
[----:B--2---:R-:W3:Y:S02]  /*3fd0*/  LDG.E.U8 R155, desc[UR36][R22.64+0x78] ;  /* 0x00007824169b7981 */ /* 0x004ee4000c1e1100 */
[----:B---3--:R-:W-:-:S05]  /*3fe0*/  PRMT R89, R155, 0x8880, RZ ;  /* 0x000088809b597816 */ /* 0x008fca00000000ff */
[----:B------:R-:W-:-:S07]  /*3ff0*/  IMAD R164, R89, R154, RZ ;  /* 0x0000009a59a47224 */ /* 0x000fce00078e02ff */
.L_x_151:
[----:B------:R-:W-:Y:S05]  /*4000*/  BSYNC B1 ;  /* 0x0000000000017941 */ /* 0x000fea0003800000 */
.L_x_150:
[----:B---3--:R-:W-:Y:S01]  /*4010*/  @!P3 IMAD R89, R148, R153, R164 ;  /* 0x000000999459b224 */ /* 0x008fe200078e02a4 */
[----:B------:R-:W-:Y:S01]  /*4020*/  BSSY B1, `(.L_x_152) ;  /* 0x0000007000017945 */ /* 0x000fe20003800000 */
[----:B----4-:R-:W-:-:S03]  /*4030*/  IMAD.X R91, RZ, RZ, R5, P5 ;  /* 0x000000ffff5b7224 */ /* 0x010fc600028e0605 */
[----:B------:R3:W-:Y:S01]  /*4040*/  @!P3 STG.E.U8 desc[UR36][R158.64+0x78], R89 ;  /* 0x000078599e00b986 */ /* 0x0007e2000c101124 */
[----:B------:R-:W-:Y:S05]  /*4050*/  @P0 BRA `(.L_x_153) ;  /* 0x00000000000c0947 */ /* 0x000fea0003800000 */
[----:B--2---:R-:W2:Y:S02]  /*4060*/  LDG.E.U8 R155, desc[UR36][R22.64+0x79] ;  /* 0x00007924169b7981 */ /* 0x004ea4000c1e1100 */
[----:B--2---:R-:W-:-:S05]  /*4070*/  PRMT R5, R155, 0x8880, RZ ;  /* 0x000088809b057816 */ /* 0x004fca00000000ff */
[----:B------:R-:W-:-:S07]  /*4080*/  IMAD R164, R5, R154, RZ ;  /* 0x0000009a05a47224 */ /* 0x000fce00078e02ff */
.L_x_153:
[----:B------:R-:W-:Y:S05]  /*4090*/  BSYNC B1 ;  /* 0x0000000000017941 */ /* 0x000fea0003800000 */
.L_x_152:
[----:B------:R-:W-:Y:S01]  /*40a0*/  @!P0 IMAD R149, R149, R153, R164 ;  /* 0x0000009995958224 */ /* 0x000fe200078e02a4 */
[----:B------:R-:W-:Y:S01]  /*40b0*/  BSSY B1, `(.L_x_154) ;  /* 0x0000007000017945 */ /* 0x000fe20003800000 */
[----:B------:R-:W-:-:S03]  /*40c0*/  IMAD R4, R91, R156, RZ ;  /* 0x0000009c5b047224 */ /* 0x000fc600078e02ff */
[----:B------:R4:W-:Y:S01]  /*40d0*/  @!P0 STG.E.U8 desc[UR36][R158.64+0x79], R149 ;  /* 0x000079959e008986 */ /* 0x0009e2000c101124 */
[----:B------:R-:W-:Y:S05]  /*40e0*/  @P2 BRA `(.L_x_155) ;  /* 0x00000000000c2947 */ /* 0x000fea0003800000 */
[----:B--2---:R-:W2:Y:S02]  /*40f0*/  LDG.E.U8 R155, desc[UR36][R162.64+0x78] ;  /* 0x00007824a29b7981 */ /* 0x004ea4000c1e1100 */
[----:B--2---:R-:W-:-:S05]  /*4100*/  PRMT R5, R155, 0x8880, RZ ;  /* 0x000088809b057816 */ /* 0x004fca00000000ff */
[----:B------:R-:W-:-:S07]  /*4110*/  IMAD R164, R5, R154, RZ ;  /* 0x0000009a05a47224 */ /* 0x000fce00078e02ff */
.L_x_155:
[----:B------:R-:W-:Y:S05]  /*4120*/  BSYNC B1 ;  /* 0x0000000000017941 */ /* 0x000fea0003800000 */
.L_x_154:
[----:B------:R-:W-:Y:S01]  /*4130*/  @!P2 IMAD R5, R150, R153, R164 ;  /* 0x000000999605a224 */ /* 0x000fe200078e02a4 */
[----:B------:R-:W-:Y:S01]  /*4140*/  BSSY B1, `(.L_x_156) ;  /* 0x0000009000017945 */ /* 0x000fe20003800000 */
[C---:B0-----:R-:W-:Y:S02]  /*4150*/  IMAD R23, R165.reuse, R157, R4 ;  /* 0x0000009da5177224 */ /* 0x041fe400078e0204 */
[CC--:B------:R-:W-:Y:S01]  /*4160*/  IMAD.WIDE.U32 R160, R165.reuse, R156.reuse, R160 ;  /* 0x0000009ca5a07225 */ /* 0x0c0fe200078e00a0 */
[----:B------:R0:W-:Y:S03]  /*4170*/  @!P2 STG.E.U8 desc[UR36][R8.64+0x78], R5 ;  /* 0x000078050800a986 */ /* 0x0001e6000c101124 */
[----:B------:R-:W-:Y:S01]  /*4180*/  IMAD.WIDE.U32 R156, R165, R156, R20 ;  /* 0x0000009ca59c7225 */ /* 0x000fe200078e0014 */
[----:B------:R-:W-:Y:S06]  /*4190*/  @P1 BRA `(.L_x_157) ;  /* 0x00000000000c1947 */ /* 0x000fec0003800000 */
[----:B--2---:R-:W0:Y:S02]  /*41a0*/  LDG.E.U8 R155, desc[UR36][R162.64+0x79] ;  /* 0x00007924a29b7981 */ /* 0x004e24000c1e1100 */
[----:B0-----:R-:W-:-:S05]  /*41b0*/  PRMT R5, R155, 0x8880, RZ ;  /* 0x000088809b057816 */ /* 0x001fca00000000ff */
[----:B------:R-:W-:-:S07]  /*41c0*/  IMAD R164, R5, R154, RZ ;  /* 0x0000009a05a47224 */ /* 0x000fce00078e02ff */
.L_x_157:
[----:B------:R-:W-:Y:S05]  /*41d0*/  BSYNC B1 ;  /* 0x0000000000017941 */ /* 0x000fea0003800000 */
.L_x_156:
[----:B------:R-:W-:Y:S01]  /*41e0*/  @!P1 IMAD R151, R151, R153, R164 ;  /* 0x0000009997979224 */ /* 0x000fe200078e02a4 */
[----:B------:R-:W-:Y:S01]  /*41f0*/  ISETP.GE.AND P2, PT, R0, 0x81, PT ;  /* 0x000000810000780c */ /* 0x000fe20003f46270 */
[----:B------:R-:W-:Y:S01]  /*4200*/  BSSY B1, `(.L_x_158) ;  /* 0x000000c000017945 */ /* 0x000fe20003800000 */
[----:B------:R-:W-:Y:S02]  /*4210*/  IADD3 R4, P5, R156, R12, RZ ;  /* 0x0000000c9c047210 */ /* 0x000fe40007fbe0ff */
[----:B------:R1:W-:Y:S01]  /*4220*/  @!P1 STG.E.U8 desc[UR36][R8.64+0x79], R151 ;  /* 0x0000799708009986 */ /* 0x0003e2000c101124 */
[----:B------:R-:W-:Y:S02]  /*4230*/  ISETP.LT.OR P1, PT, R3, 0x1, !P2 ;  /* 0x000000010300780c */ /* 0x000fe40005721670 */
[----:B0-----:R-:W-:Y:S02]  /*4240*/  IADD3.X R5, R13, R157, R23, P5, !PT ;  /* 0x0000009d0d057210 */ /* 0x001fe40002ffe417 */
[----:B------:R-:W-:-:S02]  /*4250*/  ISETP.GE.AND P0, PT, R0, 0x89, PT ;  /* 0x000000890000780c */ /* 0x000fc40003f06270 */
[----:B------:R-:W-:Y:S02]  /*4260*/  IADD3 R12, P4, P3, R14, R12, R160 ;  /* 0x0000000c0e0c7210 */ /* 0x000fe40007b9e0a0 */
[----:B------:R-:W-:-:S05]  /*4270*/  ISETP.LT.OR P5, PT, R3, 0x2, !P2 ;  /* 0x000000020300780c */ /* 0x000fca00057a1670 */
[----:B-1----:R-:W-:Y:S08]  /*4280*/  @P1 BRA `(.L_x_159) ;  /* 0x00000000000c1947 */ /* 0x002ff00003800000 */
[----:B--2---:R-:W2:Y:S02]  /*4290*/  LDG.E.U8 R155, desc[UR36][R4.64] ;  /* 0x00000024049b7981 */ /* 0x004ea4000c1e1100 */
[----:B--2---:R-:W-:-:S05]  /*42a0*/  PRMT R9, R155, 0x8880, RZ ;  /* 0x000088809b097816 */ /* 0x004fca00000000ff */
[----:B------:R-:W-:-:S07]  /*42b0*/  IMAD R164, R9, R154, RZ ;  /* 0x0000009a09a47224 */ /* 0x000fce00078e02ff */
.L_x_159:
[----:B------:R-:W-:Y:S05]  /*42c0*/  BSYNC B1 ;  /* 0x0000000000017941 */ /* 0x000fea0003800000 */
.L_x_158:
[----:B------:R-:W-:Y:S01]  /*42d0*/  @!P1 IMAD R9, R24, R153, R164 ;  /* 0x0000009918099224 */ /* 0x000fe200078e02a4 */
[----:B------:R-:W-:Y:S01]  /*42e0*/  BSSY B1, `(.L_x_160) ;  /* 0x0000007000017945 */ /* 0x000fe20003800000 */
[----:B------:R-:W-:-:S03]  /*42f0*/  IMAD.IADD R160, R23, 0x1, R161 ;  /* 0x0000000117a07824 */ /* 0x000fc600078e02a1 */
[----:B------:R0:W-:Y:S01]  /*4300*/  @!P1 STG.E.U8 desc[UR36][R6.64], R9 ;  /* 0x0000000906009986 */ /* 0x0001e2000c101124 */
[----:B------:R-:W-:Y:S05]  /*4310*/  @P5 BRA `(.L_x_161) ;  /* 0x00000000000c5947 */ /* 0x000fea0003800000 */
[----:B--2---:R-:W0:Y:S02]  /*4320*/  LDG.E.U8 R155, desc[UR36][R4.64+0x1] ;  /* 0x00000124049b7981 */ /* 0x004e24000c1e1100 */
[----:B0-----:R-:W-:-:S05]  /*4330*/  PRMT R9, R155, 0x8880, RZ ;  /* 0x000088809b097816 */ /* 0x001fca00000000ff */
[----:B------:R-:W-:-:S07]  /*4340*/  IMAD R164, R9, R154, RZ ;  /* 0x0000009a09a47224 */ /* 0x000fce00078e02ff */
.L_x_161:
[----:B------:R-:W-:Y:S05]  /*4350*/  BSYNC B1 ;  /* 0x0000000000017941 */ /* 0x000fea0003800000 */
.L_x_160:
[----:B------:R-:W-:Y:S01]  /*4360*/  ISETP.LT.OR P1, PT, R3, 0x1, !P0 ;  /* 0x000000010300780c */ /* 0x000fe20004721670 */
[----:B------:R-:W-:Y:S01]  /*4370*/  @!P5 IMAD R25, R25, R153, R164 ;  /* 0x000000991919d224 */ /* 0x000fe200078e02a4 */
[----:B------:R-:W-:Y:S01]  /*4380*/  BSSY B1, `(.L_x_162) ;  /* 0x000000a000017945 */ /* 0x000fe20003800000 */
[----:B------:R-:W-:Y:S02]  /*4390*/  IADD3.X R13, R21, R13, R160, P4, P3 ;  /* 0x0000000d150d7210 */ /* 0x000fe400027e64a0 */
[C---:B------:R-:W-:Y:S01]  /*43a0*/  ISETP.LT.OR P4, PT, R3.reuse, 0x2, !P0 ;  /* 0x000000020300780c */ /* 0x040fe20004781670 */
[----:B------:R1:W-:Y:S01]  /*43b0*/  @!P5 STG.E.U8 desc[UR36][R6.64+0x1], R25 ;  /* 0x000001190600d986 */ /* 0x0003e2000c101124 */
[C---:B------:R-:W-:Y:S02]  /*43c0*/  ISETP.LT.OR P5, PT, R3.reuse, 0x9, !P2 ;  /* 0x000000090300780c */ /* 0x040fe400057a1670 */
[----:B------:R-:W-:-:S04]  /*43d0*/  ISETP.LT.OR P3, PT, R3, 0xa, !P2 ;  /* 0x0000000a0300780c */ /* 0x000fc80005761670 */
[----:B------:R-:W-:Y:S09]  /*43e0*/  @P1 BRA `(.L_x_163) ;  /* 0x00000000000c1947 */ /* 0x000ff20003800000 */
[----:B--2---:R-:W0:Y:S02]  /*43f0*/  LDG.E.U8 R155, desc[UR36][R12.64] ;  /* 0x000000240c9b7981 */ /* 0x004e24000c1e1100 */
[----:B0-----:R-:W-:-:S05]  /*4400*/  PRMT R9, R155, 0x8880, RZ ;  /* 0x000088809b097816 */ /* 0x001fca00000000ff */
[----:B------:R-:W-:-:S07]  /*4410*/  IMAD R164, R9, R154, RZ ;  /* 0x0000009a09a47224 */ /* 0x000fce00078e02ff */
.L_x_163:
[----:B------:R-:W-:Y:S05]  /*4420*/  BSYNC B1 ;  /* 0x0000000000017941 */ /* 0x000fea0003800000 */
.L_x_162:
[----:B0-----:R-:W-:Y:S01]  /*4430*/  @!P1 IMAD R9, R26, R153, R164 ;  /* 0x000000991a099224 */ /* 0x001fe200078e02a4 */
[----:B------:R-:W-:Y:S04]  /*4440*/  BSSY B1, `(.L_x_164) ;  /* 0x0000006000017945 */ /* 0x000fe80003800000 */
[----:B------:R0:W-:Y:S01]  /*4450*/  @!P1 STG.E.U8 desc[UR36][R10.64], R9 ;  /* 0x000000090a009986 */ /* 0x0001e2000c101124 */
[----:B------:R-:W-:Y:S05]  /*4460*/  @P4 BRA `(.L_x_165) ;  /* 0x00000000000c4947 */ /* 0x000fea0003800000 */
[----:B--2---:R-:W0:Y:S02]  /*4470*/  LDG.E.U8 R155, desc[UR36][R12.64+0x1] ;  /* 0x000001240c9b7981 */ /* 0x004e24000c1e1100 */
[----:B0-----:R-:W-:-:S05]  /*4480*/  PRMT R9, R155, 0x8880, RZ ;  /* 0x000088809b097816 */ /* 0x001fca00000000ff */
[----:B------:R-:W-:-:S07]  /*4490*/  IMAD R164, R9, R154, RZ ;  /* 0x0000009a09a47224 */ /* 0x000fce00078e02ff */
.L_x_165:
[----:B------:R-:W-:Y:S05]  /*44a0*/  BSYNC B1 ;  /* 0x0000000000017941 */ /* 0x000fea0003800000 */
.L_x_164:
[----:B------:R-:W-:Y:S01]  /*44b0*/  @!P4 IMAD R27, R27, R153, R164 ;  /* 0x000000991b1bc224 */ /* 0x000fe200078e02a4 */
[----:B------:R-:W-:Y:S04]  /*44c0*/  BSSY B1, `(.L_x_166) ;  /* 0x0000006000017945 */ /* 0x000fe80003800000 */
[----:B------:R0:W-:Y:S01]  /*44d0*/  @!P4 STG.E.U8 desc[UR36][R10.64+0x1], R27 ;  /* 0x0000011b0a00c986 */ /* 0x0001e2000c101124 */
[----:B------:R-:W-:Y:S05]  /*44e0*/  @P5 BRA `(.L_x_167) ;  /* 0x00000000000c5947 */ /* 0x000fea0003800000 */
[----:B--2---:R-:W0:Y:S02]  /*44f0*/  LDG.E.U8 R155, desc[UR36][R4.64+0x8] ;  /* 0x00000824049b7981 */ /* 0x004e24000c1e1100 */
[----:B0-----:R-:W-:-:S05]  /*4500*/  PRMT R9, R155, 0x8880, RZ ;  /* 0x000088809b097816 */ /* 0x001fca00000000ff */
[----:B------:R-:W-:-:S07]  /*4510*/  IMAD R164, R9, R154, RZ ;  /* 0x0000009a09a47224 */ /* 0x000fce00078e02ff */
.L_x_167:
[----:B------:R-:W-:Y:S05]  /*4520*/  BSYNC B1 ;  /* 0x0000000000017941 */ /* 0x000fea0003800000 */
.L_x_166:
[----:B0-----:R-:W-:Y:S01]  /*4530*/  @!P5 IMAD R9, R28, R153, R164 ;  /* 0x000000991c09d224 */ /* 0x001fe200078e02a4 */
[----:B------:R-:W-:Y:S04]  /*4540*/  BSSY B1, `(.L_x_168) ;  /* 0x0000006000017945 */ /* 0x000fe80003800000 */
[----:B------:R0:W-:Y:S01]  /*4550*/  @!P5 STG.E.U8 desc[UR36][R6.64+0x8], R9 ;  /* 0x000008090600d986 */ /* 0x0001e2000c101124 */
[----:B------:R-:W-:Y:S05]  /*4560*/  @P3 BRA `(.L_x_169) ;  /* 0x00000000000c3947 */ /* 0x000fea0003800000 */
[----:B--2---:R-:W0:Y:S02]  /*4570*/  LDG.E.U8 R155, desc[UR36][R4.64+0x9] ;  /* 0x00000924049b7981 */ /* 0x004e24000c1e1100 */
[----:B0-----:R-:W-:-:S05]  /*4580*/  PRMT R9, R155, 0x8880, RZ ;  /* 0x000088809b097816 */ /* 0x001fca00000000ff */
[----:B------:R-:W-:-:S07]  /*4590*/  IMAD R164, R9, R154, RZ ;  /* 0x0000009a09a47224 */ /* 0x000fce00078e02ff */
.L_x_169:
[----:B------:R-:W-:Y:S05]  /*45a0*/  BSYNC B1 ;  /* 0x0000000000017941 */ /* 0x000fea0003800000 */
.L_x_168:
[----:B------:R-:W-:Y:S01]  /*45b0*/  ISETP.LT.OR P5, PT, R3, 0x9, !P0 ;  /* 0x000000090300780c */ /* 0x000fe200047a1670 */
[----:B------:R-:W-:Y:S01]  /*45c0*/  @!P3 IMAD R29, R29, R153, R164 ;  /* 0x000000991d1db224 */ /* 0x000fe200078e02a4 */
[----:B------:R-:W-:Y:S01]  /*45d0*/  BSSY B1, `(.L_x_170) ;  /* 0x0000009000017945 */ /* 0x000fe20003800000 */
[C---:B------:R-:W-:Y:S02]  /*45e0*/  ISETP.LT.OR P4, PT, R3.reuse, 0xa, !P0 ;  /* 0x0000000a0300780c */ /* 0x040fe40004781670 */
[C---:B------:R-:W-:Y:S01]  /*45f0*/  ISETP.LT.OR P1, PT, R3.reuse, 0x12, !P2 ;  /* 0x000000120300780c */ /* 0x040fe20005721670 */
[----:B------:R0:W-:Y:S01]  /*4600*/  @!P3 STG.E.U8 desc[UR36][R6.64+0x9], R29 ;  /* 0x0000091d0600b986 */ /* 0x0001e2000c101124 */
[----:B------:R-:W-:-:S06]  /*4610*/  ISETP.LT.OR P3, PT, R3, 0x11, !P2 ;  /* 0x000000110300780c */ /* 0x000fcc0005761670 */
[----:B------:R-:W-:Y:S07]  /*4620*/  @P5 BRA `(.L_x_171) ;  /* 0x00000000000c5947 */ /* 0x000fee0003800000 */
[----:B--2---:R-:W0:Y:S02]  /*4630*/  LDG.E.U8 R155, desc[UR36][R12.64+0x8] ;  /* 0x000008240c9b7981 */ /* 0x004e24000c1e1100 */
[----:B0-----:R-:W-:-:S05]  /*4640*/  PRMT R9, R155, 0x8880, RZ ;  /* 0x000088809b097816 */ /* 0x001fca00000000ff */
[----:B------:R-:W-:-:S07]  /*4650*/  IMAD R164, R9, R154, RZ ;  /* 0x0000009a09a47224 */ /* 0x000fce00078e02ff */
.L_x_171:
[----:B------:R-:W-:Y:S05]  /*4660*/  BSYNC B1 ;  /* 0x0000000000017941 */ /* 0x000fea0003800000 */
.L_x_170:
[----:B0-----:R-:W-:Y:S01]  /*4670*/  @!P5 IMAD R9, R30, R153, R164 ;  /* 0x000000991e09d224 */ /* 0x001fe200078e02a4 */
[----:B------:R-:W-:Y:S04]  /*4680*/  BSSY B1, `(.L_x_172) ;  /* 0x0000006000017945 */ /* 0x000fe80003800000 */
[----:B------:R0:W-:Y:S01]  /*4690*/  @!P5 STG.E.U8 desc[UR36][R10.64+0x8], R9 ;  /* 0x000008090a00d986 */ /* 0x0001e2000c101124 */
[----:B------:R-:W-:Y:S05]  /*46a0*/  @P4 BRA `(.L_x_173) ;  /* 0x00000000000c4947 */ /* 0x000fea0003800000 */
[----:B--2---:R-:W0:Y:S02]  /*46b0*/  LDG.E.U8 R155, desc[UR36][R12.64+0x9] ;  /* 0x000009240c9b7981 */ /* 0x004e24000c1e1100 */
[----:B0-----:R-:W-:-:S05]  /*46c0*/  PRMT R9, R155, 0x8880, RZ ;  /* 0x000088809b097816 */ /* 0x001fca00000000ff */
[----:B------:R-:W-:-:S07]  /*46d0*/  IMAD R164, R9, R154, RZ ;  /* 0x0000009a09a47224 */ /* 0x000fce00078e02ff */
.L_x_173:
[----:B------:R-:W-:Y:S05]  /*46e0*/  BSYNC B1 ;  /* 0x0000000000017941 */ /* 0x000fea0003800000 */
.L_x_172:
[----:B------:R-:W-:Y:S01]  /*46f0*/  @!P4 IMAD R31, R31, R153, R164 ;  /* 0x000000991f1fc224 */ /* 0x000fe200078e02a4 */
[----:B------:R-:W-:Y:S04]  /*4700*/  BSSY B1, `(.L_x_174) ;  /* 0x0000006000017945 */ /* 0x000fe80003800000 */
[----:B------:R0:W-:Y:S01]  /*4710*/  @!P4 STG.E.U8 desc[UR36][R10.64+0x9], R31 ;  /* 0x0000091f0a00c986 */ /* 0x0001e2000c101124 */
[----:B------:R-:W-:Y:S05]  /*4720*/  @P3 BRA `(.L_x_175) ;  /* 0x00000000000c3947 */ /* 0x000fea0003800000 */
[----:B--2---:R-:W0:Y:S02]  /*4730*/  LDG.E.U8 R155, desc[UR36][R4.64+0x10] ;  /* 0x00001024049b7981 */ /* 0x004e24000c1e1100 */
[----:B0-----:R-:W-:-:S05]  /*4740*/  PRMT R9, R155, 0x8880, RZ ;  /* 0x000088809b097816 */ /* 0x001fca00000000ff */
[----:B------:R-:W-:-:S07]  /*4750*/  IMAD R164, R9, R154, RZ ;  /* 0x0000009a09a47224 */ /* 0x000fce00078e02ff */
.L_x_175:
[----:B------:R-:W-:Y:S05]  /*4760*/  BSYNC B1 ;  /* 0x0000000000017941 */ /* 0x000fea0003800000 */
.L_x_174:
[----:B0-----:R-:W-:Y:S01]  /*4770*/  @!P3 IMAD R9, R32, R153, R164 ;  /* 0x000000992009b224 */ /* 0x001fe200078e02a4 */
[----:B------:R-:W-:Y:S04]  /*4780*/  BSSY B1, `(.L_x_176) ;  /* 0x0000006000017945 */ /* 0x000fe80003800000 */
[----:B------:R0:W-:Y:S01]  /*4790*/  @!P3 STG.E.U8 desc[UR36][R6.64+0x10], R9 ;  /* 0x000010090600b986 */ /* 0x0001e2000c101124 */
[----:B------:R-:W-:Y:S05]  /*47a0*/  @P1 BRA `(.L_x_177) ;  /* 0x00000000000c1947 */ /* 0x000fea0003800000 */
[----:B--2---:R-:W0:Y:S02]  /*47b0*/  LDG.E.U8 R155, desc[UR36][R4.64+0x11] ;  /* 0x00001124049b7981 */ /* 0x004e24000c1e1100 */
[----:B0-----:R-:W-:-:S05]  /*47c0*/  PRMT R9, R155, 0x8880, RZ ;  /* 0x000088809b097816 */ /* 0x001fca00000000ff */
[----:B------:R-:W-:-:S07]  /*47d0*/  IMAD R164, R9, R154, RZ ;  /* 0x0000009a09a47224 */ /* 0x000fce00078e02ff */
.L_x_177:
[----:B------:R-:W-:Y:S05]  /*47e0*/  BSYNC B1 ;  /* 0x0000000000017941 */ /* 0x000fea0003800000 */
.L_x_176:
        /* <DEDUP_REMOVED lines=11> */
.L_x_179:
[----:B------:R-:W-:Y:S05]  /*48a0*/  BSYNC B1 ;  /* 0x0000000000017941 */ /* 0x000fea0003800000 */
.L_x_178:
[----:B0-----:R-:W-:Y:S01]  /*48b0*/  @!P4 IMAD R9, R34, R153, R164 ;  /* 0x000000992209c224 */ /* 0x001fe200078e02a4 */
[----:B------:R-:W-:Y:S04]  /*48c0*/  BSSY B1, `(.L_x_180) ;  /* 0x0000006000017945 */ /* 0x000fe80003800000 */
[----:B------:R0:W-:Y:S01]  /*48d0*/  @!P4 STG.E.U8 desc[UR36][R10.64+0x10], R9 ;  /* 0x000010090a00c986 */ /* 0x0001e2000c101124 */
[----:B------:R-:W-:Y:S05]  /*48e0*/  @P3 BRA `(.L_x_181) ;  /* 0x00000000000c3947 */ /* 0x000fea0003800000 */
[----:B--2---:R-:W0:Y:S02]  /*48f0*/  LDG.E.U8 R155, desc[UR36][R12.64+0x11] ;  /* 0x000011240c9b7981 */ /* 0x004e24000c1e1100 */
[----:B0-----:R-:W-:-:S05]  /*4900*/  PRMT R9, R155, 0x8880, RZ ;  /* 0x000088809b097816 */ /* 0x001fca00000000ff */
[----:B------:R-:W-:-:S07]  /*4910*/  IMAD R164, R9, R154, RZ ;  /* 0x0000009a09a47224 */ /* 0x000fce00078e02ff */
.L_x_181:
[----:B------:R-:W-:Y:S05]  /*4920*/  BSYNC B1 ;  /* 0x0000000000017941 */ /* 0x000fea0003800000 */
.L_x_180:
[----:B------:R-:W-:Y:S01]  /*4930*/  @!P3 IMAD R35, R35, R153, R164 ;  /* 0x000000992323b224 */ /* 0x000fe200078e02a4 */
[----:B------:R-:W-:Y:S04]  /*4940*/  BSSY B1, `(.L_x_182) ;  /* 0x0000006000017945 */ /* 0x000fe80003800000 */
[----:B------:R0:W-:Y:S01]  /*4950*/  @!P3 STG.E.U8 desc[UR36][R10.64+0x11], R35 ;  /* 0x000011230a00b986 */ /* 0x0001e2000c101124 */
[----:B------:R-:W-:Y:S05]  /*4960*/  @P5 BRA `(.L_x_183) ;  /* 0x00000000000c5947 */ /* 0x000fea0003800000 */
[----:B--2---:R-:W0:Y:S02]  /*4970*/  LDG.E.U8 R155, desc[UR36][R4.64+0x18] ;  /* 0x00001824049b7981 */ /* 0x004e24000c1e1100 */
[----:B0-----:R-:W-:-:S05]  /*4980*/  PRMT R9, R155, 0x8880, RZ ;  /* 0x000088809b097816 */ /* 0x001fca00000000ff */
[----:B------:R-:W-:-:S07]  /*4990*/  IMAD R164, R9, R154, RZ ;  /* 0x0000009a09a47224 */ /* 0x000fce00078e02ff */
.L_x_183:
[----:B------:R-:W-:Y:S05]  /*49a0*/  BSYNC B1 ;  /* 0x0000000000017941 */ /* 0x000fea0003800000 */
.L_x_182:
[----:B0-----:R-:W-:Y:S01]  /*49b0*/  @!P5 IMAD R9, R36, R153, R164 ;  /* 0x000000992409d224 */ /* 0x001fe200078e02a4 */
[----:B------:R-:W-:Y:S04]  /*49c0*/  BSSY B1, `(.L_x_184) ;  /* 0x0000006000017945 */ /* 0x000fe80003800000 */
[----:B------:R0:W-:Y:S01]  /*49d0*/  @!P5 STG.E.U8 desc[UR36][R6.64+0x18], R9 ;  /* 0x000018090600d986 */ /* 0x0001e2000c101124 */
[----:B------:R-:W-:Y:S05]  /*49e0*/  @P1 BRA `(.L_x_185) ;  /* 0x00000000000c1947 */ /* 0x000fea0003800000 */
[----:B--2---:R-:W0:Y:S02]  /*49f0*/  LDG.E.U8 R155, desc[UR36][R4.64+0x19] ;  /* 0x00001924049b7981 */ /* 0x004e24000c1e1100 */
[----:B0-----:R-:W-:-:S05]  /*4a00*/  PRMT R9, R155, 0x8880, RZ ;  /* 0x000088809b097816 */ /* 0x001fca00000000ff */
[----:B------:R-:W-:-:S07]  /*4a10*/  IMAD R164, R9, R154, RZ ;  /* 0x0000009a09a47224 */ /* 0x000fce00078e02ff */
.L_x_185:
[----:B------:R-:W-:Y:S05]  /*4a20*/  BSYNC B1 ;  /* 0x0000000000017941 */ /* 0x000fea0003800000 */
.L_x_184:
        /* <DEDUP_REMOVED lines=11> */
.L_x_187:
[----:B------:R-:W-:Y:S05]  /*4ae0*/  BSYNC B1 ;  /* 0x0000000000017941 */ /* 0x000fea0003800000 */
.L_x_186:
[----:B0-----:R-:W-:Y:S01]  /*4af0*/  @!P4 IMAD R9, R38, R153, R164 ;  /* 0x000000992609c224 */ /* 0x001fe200078e02a4 */
[----:B------:R-:W-:Y:S04]  /*4b00*/  BSSY B1, `(.L_x_188) ;  /* 0x0000006000017945 */ /* 0x000fe80003800000 */
[----:B------:R0:W-:Y:S01]  /*4b10*/  @!P4 STG.E.U8 desc[UR36][R10.64+0x18], R9 ;  /* 0x000018090a00c986 */ /* 0x0001e2000c101124 */
[----:B------:R-:W-:Y:S05]  /*4b20*/  @P3 BRA `(.L_x_189) ;  /* 0x00000000000c3947 */ /* 0x000fea0003800000 */
[----:B--2---:R-:W0:Y:S02]  /*4b30*/  LDG.E.U8 R155, desc[UR36][R12.64+0x19] ;  /* 0x000019240c9b7981 */ /* 0x004e24000c1e1100 */
[----:B0-----:R-:W-:-:S05]  /*4b40*/  PRMT R9, R155, 0x8880, RZ ;  /* 0x000088809b097816 */ /* 0x001fca00000000ff */
[----:B------:R-:W-:-:S07]  /*4b50*/  IMAD R164, R9, R154, RZ ;  /* 0x0000009a09a47224 */ /* 0x000fce00078e02ff */
.L_x_189:
[----:B------:R-:W-:Y:S05]  /*4b60*/  BSYNC B1 ;  /* 0x0000000000017941 */ /* 0x000fea0003800000 */
.L_x_188:
[----:B------:R-:W-:Y:S01]  /*4b70*/  @!P3 IMAD R39, R39, R153, R164 ;  /* 0x000000992727b224 */ /* 0x000fe200078e02a4 */
[----:B------:R-:W-:Y:S04]  /*4b80*/  BSSY B1, `(.L_x_190) ;  /* 0x0000006000017945 */ /* 0x000fe80003800000 */
[----:B------:R0:W-:Y:S01]  /*4b90*/  @!P3 STG.E.U8 desc[UR36][R10.64+0x19], R39 ;  /* 0x000019270a00b986 */ /* 0x0001e2000c101124 */
[----:B------:R-:W-:Y:S05]  /*4ba0*/  @P5 BRA `(.L_x_191) ;  /* 0x00000000000c5947 */ /* 0x000fea0003800000 */
[----:B--2---:R-:W0:Y:S02]  /*4bb0*/  LDG.E.U8 R155, desc[UR36][R4.64+0x20] ;  /* 0x00002024049b7981 */ /* 0x004e24000c1e1100 */
[----:B0-----:R-:W-:-:S05]  /*4bc0*/  PRMT R9, R155, 0x8880, RZ ;  /* 0x000088809b097816 */ /* 0x001fca00000000ff */
[----:B------:R-:W-:-:S07]  /*4bd0*/  IMAD R164, R9, R154, RZ ;  /* 0x0000009a09a47224 */ /* 0x000fce00078e02ff */
.L_x_191:
[----:B------:R-:W-:Y:S05]  /*4be0*/  BSYNC B1 ;  /* 0x0000000000017941 */ /* 0x000fea0003800000 */
.L_x_190:
[----:B0-----:R-:W-:Y:S01]  /*4bf0*/  @!P5 IMAD R9, R40, R153, R164 ;  /* 0x000000992809d224 */ /* 0x001fe200078e02a4 */
[----:B------:R-:W-:Y:S04]  /*4c00*/  BSSY B1, `(.L_x_192) ;  /* 0x0000006000017945 */ /* 0x000fe80003800000 */
[----:B------:R0:W-:Y:S01]  /*4c10*/  @!P5 STG.E.U8 desc[UR36][R6.64+0x20], R9 ;  /* 0x000020090600d986 */ /* 0x0001e2000c101124 */
[----:B------:R-:W-:Y:S05]  /*4c20*/  @P1 BRA `(.L_x_193) ;  /* 0x00000000000c1947 */ /* 0x000fea0003800000 */
[----:B--2---:R-:W0:Y:S02]  /*4c30*/  LDG.E.U8 R155, desc[UR36][R4.64+0x21] ;  /* 0x00002124049b7981 */ /* 0x004e24000c1e1100 */
[----:B0-----:R-:W-:-:S05]  /*4c40*/  PRMT R9, R155, 0x8880, RZ ;  /* 0x000088809b097816 */ /* 0x001fca00000000ff */
[----:B------:R-:W-:-:S07]  /*4c50*/  IMAD R164, R9, R154, RZ ;  /* 0x0000009a09a47224 */ /* 0x000fce00078e02ff */
.L_x_193:
[----:B------:R-:W-:Y:S05]  /*4c60*/  BSYNC B1 ;  /* 0x0000000000017941 */ /* 0x000fea0003800000 */
.L_x_192:
        /* <DEDUP_REMOVED lines=11> */
.L_x_195:
[----:B------:R-:W-:Y:S05]  /*4d20*/  BSYNC B1 ;  /* 0x0000000000017941 */ /* 0x000fea0003800000 */
.L_x_194:
[----:B0-----:R-:W-:Y:S01]  /*4d30*/  @!P4 IMAD R9, R42, R153, R164 ;  /* 0x000000992a09c224 */ /* 0x001fe200078e02a4 */
[----:B------:R-:W-:Y:S04]  /*4d40*/  BSSY B1, `(.L_x_196) ;  /* 0x0000006000017945 */ /* 0x000fe80003800000 */
[----:B------:R0:W-:Y:S01]  /*4d50*/  @!P4 STG.E.U8 desc[UR36][R10.64+0x20], R9 ;  /* 0x000020090a00c986 */ /* 0x0001e2000c101124 */
[----:B------:R-:W-:Y:S05]  /*4d60*/  @P3 BRA `(.L_x_197) ;  /* 0x00000000000c3947 */ /* 0x000fea0003800000 */
[----:B--2---:R-:W0:Y:S02]  /*4d70*/  LDG.E.U8 R155, desc[UR36][R12.64+0x21] ;  /* 0x000021240c9b7981 */ /* 0x004e24000c1e1100 */
[----:B0-----:R-:W-:-:S05]  /*4d80*/  PRMT R9, R155, 0x8880, RZ ;  /* 0x000088809b097816 */ /* 0x001fca00000000ff */
[----:B------:R-:W-:-:S07]  /*4d90*/  IMAD R164, R9, R154, RZ ;  /* 0x0000009a09a47224 */ /* 0x000fce00078e02ff */
.L_x_197:
[----:B------:R-:W-:Y:S05]  /*4da0*/  BSYNC B1 ;  /* 0x0000000000017941 */ /* 0x000fea0003800000 */
.L_x_196:
[----:B------:R-:W-:Y:S01]  /*4db0*/  @!P3 IMAD R43, R43, R153, R164 ;  /* 0x000000992b2bb224 */ /* 0x000fe200078e02a4 */
[----:B------:R-:W-:Y:S04]  /*4dc0*/  BSSY B1, `(.L_x_198) ;  /* 0x0000006000017945 */ /* 0x000fe80003800000 */
[----:B------:R0:W-:Y:S01]  /*4dd0*/  @!P3 STG.E.U8 desc[UR36][R10.64+0x21], R43 ;  /* 0x0000212b0a00b986 */ /* 0x0001e2000c101124 */
[----:B------:R-:W-:Y:S05]  /*4de0*/  @P5 BRA `(.L_x_199) ;  /* 0x00000000000c5947 */ /* 0x000fea0003800000 */
[----:B--2---:R-:W0:Y:S02]  /*4df0*/  LDG.E.U8 R155, desc[UR36][R4.64+0x28] ;  /* 0x00002824049b7981 */ /* 0x004e24000c1e1100 */
[----:B0-----:R-:W-:-:S05]  /*4e00*/  PRMT R9, R155, 0x8880, RZ ;  /* 0x000088809b097816 */ /* 0x001fca00000000ff */
[----:B------:R-:W-:-:S07]  /*4e10*/  IMAD R164, R9, R154, RZ ;  /* 0x0000009a09a47224 */ /* 0x000fce00078e02ff */
.L_x_199:
[----:B------:R-:W-:Y:S05]  /*4e20*/  BSYNC B1 ;  /* 0x0000000000017941 */ /* 0x000fea0003800000 */
.L_x_198:
[----:B0-----:R-:W-:Y:S01]  /*4e30*/  @!P5 IMAD R9, R44, R153, R164 ;  /* 0x000000992c09d224 */ /* 0x001fe200078e02a4 */
[----:B------:R-:W-:Y:S04]  /*4e40*/  BSSY B1, `(.L_x_200) ;  /* 0x0000006000017945 */ /* 0x000fe80003800000 */
[----:B------:R0:W-:Y:S01]  /*4e50*/  @!P5 STG.E.U8 desc[UR36][R6.64+0x28], R9 ;  /* 0x000028090600d986 */ /* 0x0001e2000c101124 */
[----:B------:R-:W-:Y:S05]  /*4e60*/  @P1 BRA `(.L_x_201) ;  /* 0x00000000000c1947 */ /* 0x000fea0003800000 */
[----:B--2---:R-:W0:Y:S02]  /*4e70*/  LDG.E.U8 R155, desc[UR36][R4.64+0x29] ;  /* 0x00002924049b7981 */ /* 0x004e24000c1e1100 */
[----:B0-----:R-:W-:-:S05]  /*4e80*/  PRMT R9, R155, 0x8880, RZ ;  /* 0x000088809b097816 */ /* 0x001fca00000000ff */
[----:B------:R-:W-:-:S07]  /*4e90*/  IMAD R164, R9, R154, RZ ;  /* 0x0000009a09a47224 */ /* 0x000fce00078e02ff */
.L_x_201:
[----:B------:R-:W-:Y:S05]  /*4ea0*/  BSYNC B1 ;  /* 0x0000000000017941 */ /* 0x000fea0003800000 */
.L_x_200:
        /* <DEDUP_REMOVED lines=11> */
.L_x_203:
[----:B------:R-:W-:Y:S05]  /*4f60*/  BSYNC B1 ;  /* 0x0000000000017941 */ /* 0x000fea0003800000 */
.L_x_202:
[----:B0-----:R-:W-:Y:S01]  /*4f70*/  @!P4 IMAD R9, R46, R153, R164 ;  /* 0x000000992e09c224 */ /* 0x001fe200078e02a4 */
[----:B------:R-:W-:Y:S04]  /*4f80*/  BSSY B1, `(.L_x_204) ;  /* 0x0000006000017945 */ /* 0x000fe80003800000 */
[----:B------:R0:W-:Y:S01]  /*4f90*/  @!P4 STG.E.U8 desc[UR36][R10.64+0x28], R9 ;  /* 0x000028090a00c986 */ /* 0x0001e2000c101124 */
[----:B------:R-:W-:Y:S05]  /*4fa0*/  @P3 BRA `(.L_x_205) ;  /* 0x00000000000c3947 */ /* 0x000fea0003800000 */
[----:B--2---:R-:W0:Y:S02]  /*4fb0*/  LDG.E.U8 R155, desc[UR36][R12.64+0x29] ;  /* 0x000029240c9b7981 */ /* 0x004e24000c1e1100 */
[----:B0-----:R-:W-:-:S05]  /*4fc0*/  PRMT R9, R155, 0x8880, RZ ;  /* 0x000088809b097816 */ /* 0x001fca00000000ff */
[----:B------:R-:W-:-:S07]  /*4fd0*/  IMAD R164, R9, R154, RZ ;  /* 0x0000009a09a47224 */ /* 0x000fce00078e02ff */
.L_x_205:
[----:B------:R-:W-:Y:S05]  /*4fe0*/  BSYNC B1 ;  /* 0x0000000000017941 */ /* 0x000fea0003800000 */
.L_x_204:
[----:B------:R-:W-:Y:S01]  /*4ff0*/  @!P3 IMAD R47, R47, R153, R164 ;  /* 0x000000992f2fb224 */ /* 0x000fe200078e02a4 */
[----:B------:R-:W-:Y:S04]  /*5000*/  BSSY B1, `(.L_x_206) ;  /* 0x0000006000017945 */ /* 0x000fe80003800000 */
[----:B------:R0:W-:Y:S01]  /*5010*/  @!P3 STG.E.U8 desc[UR36][R10.64+0x29], R47 ;  /* 0x0000292f0a00b986 */ /* 0x0001e2000c101124 */
[----:B------:R-:W-:Y:S05]  /*5020*/  @P5 BRA `(.L_x_207) ;  /* 0x00000000000c5947 */ /* 0x000fea0003800000 */
[----:B--2---:R-:W0:Y:S02]  /*5030*/  LDG.E.U8 R155, desc[UR36][R4.64+0x30] ;  /* 0x00003024049b7981 */ /* 0x004e24000c1e1100 */
[----:B0-----:R-:W-:-:S05]  /*5040*/  PRMT R9, R155, 0x8880, RZ ;  /* 0x000088809b097816 */ /* 0x001fca00000000ff */
[----:B------:R-:W-:-:S07]  /*5050*/  IMAD R164, R9, R154, RZ ;  /* 0x0000009a09a47224 */ /* 0x000fce00078e02ff */
.L_x_207:
[----:B------:R-:W-:Y:S05]  /*5060*/  BSYNC B1 ;  /* 0x0000000000017941 */ /* 0x000fea0003800000 */
.L_x_206:
[----:B0-----:R-:W-:Y:S01]  /*5070*/  @!P5 IMAD R9, R48, R153, R164 ;  /* 0x000000993009d224 */ /* 0x001fe200078e02a4 */
[----:B------:R-:W-:Y:S04]  /*5080*/  BSSY B1, `(.L_x_208) ;  /* 0x0000006000017945 */ /* 0x000fe80003800000 */
[----:B------:R0:W-:Y:S01]  /*5090*/  @!P5 STG.E.U8 desc[UR36][R6.64+0x30], R9 ;  /* 0x000030090600d986 */ /* 0x0001e2000c101124 */
[----:B------:R-:W-:Y:S05]  /*50a0*/  @P1 BRA `(.L_x_209) ;  /* 0x00000000000c1947 */ /* 0x000fea0003800000 */
[----:B--2---:R-:W0:Y:S02]  /*50b0*/  LDG.E.U8 R155, desc[UR36][R4.64+0x31] ;  /* 0x00003124049b7981 */ /* 0x004e24000c1e1100 */
[----:B0-----:R-:W-:-:S05]  /*50c0*/  PRMT R9, R155, 0x8880, RZ ;  /* 0x000088809b097816 */ /* 0x001fca00000000ff */
[----:B------:R-:W-:-:S07]  /*50d0*/  IMAD R164, R9, R154, RZ ;  /* 0x0000009a09a47224 */ /* 0x000fce00078e02ff */
.L_x_209:
[----:B------:R-:W-:Y:S05]  /*50e0*/  BSYNC B1 ;  /* 0x0000000000017941 */ /* 0x000fea0003800000 */
.L_x_208:
        /* <DEDUP_REMOVED lines=11> */
.L_x_211:
[----:B------:R-:W-:Y:S05]  /*51a0*/  BSYNC B1 ;  /* 0x0000000000017941 */ /* 0x000fea0003800000 */
.L_x_210:
[----:B0-----:R-:W-:Y:S01]  /*51b0*/  @!P4 IMAD R9, R50, R153, R164 ;  /* 0x000000993209c224 */ /* 0x001fe200078e02a4 */
[----:B------:R-:W-:Y:S04]  /*51c0*/  BSSY B1, `(.L_x_212) ;  /* 0x0000006000017945 */ /* 0x000fe80003800000 */
[----:B------:R0:W-:Y:S01]  /*51d0*/  @!P4 STG.E.U8 desc[UR36][R10.64+0x30], R9 ;  /* 0x000030090a00c986 */ /* 0x0001e2000c101124 */
[----:B------:R-:W-:Y:S05]  /*51e0*/  @P3 BRA `(.L_x_213) ;  /* 0x00000000000c3947 */ /* 0x000fea0003800000 */
[----:B--2---:R-:W0:Y:S02]  /*51f0*/  LDG.E.U8 R155, desc[UR36][R12.64+0x31] ;  /* 0x000031240c9b7981 */ /* 0x004e24000c1e1100 */
[----:B0-----:R-:W-:-:S05]  /*5200*/  PRMT R9, R155, 0x8880, RZ ;  /* 0x000088809b097816 */ /* 0x001fca00000000ff */
[----:B------:R-:W-:-:S07]  /*5210*/  IMAD R164, R9, R154, RZ ;  /* 0x0000009a09a47224 */ /* 0x000fce00078e02ff */
.L_x_213:
[----:B------:R-:W-:Y:S05]  /*5220*/  BSYNC B1 ;  /* 0x0000000000017941 */ /* 0x000fea0003800000 */
.L_x_212:
[----:B------:R-:W-:Y:S01]  /*5230*/  @!P3 IMAD R51, R51, R153, R164 ;  /* 0x000000993333b224 */ /* 0x000fe200078e02a4 */
[----:B------:R-:W-:Y:S04]  /*5240*/  BSSY B1, `(.L_x_214) ;  /* 0x0000006000017945 */ /* 0x000fe80003800000 */
[----:B------:R0:W-:Y:S01]  /*5250*/  @!P3 STG.E.U8 desc[UR36][R10.64+0x31], R51 ;  /* 0x000031330a00b986 */ /* 0x0001e2000c101124 */
[----:B------:R-:W-:Y:S05]  /*5260*/  @P5 BRA `(.L_x_215) ;  /* 0x00000000000c5947 */ /* 0x000fea0003800000 */
[----:B--2---:R-:W0:Y:S02]  /*5270*/  LDG.E.U8 R155, desc[UR36][R4.64+0x38] ;  /* 0x00003824049b7981 */ /* 0x004e24000c1e1100 */
[----:B0-----:R-:W-:-:S05]  /*5280*/  PRMT R9, R155, 0x8880, RZ ;  /* 0x000088809b097816 */ /* 0x001fca00000000ff */
[----:B------:R-:W-:-:S07]  /*5290*/  IMAD R164, R9, R154, RZ ;  /* 0x0000009a09a47224 */ /* 0x000fce00078e02ff */
.L_x_215:
[----:B------:R-:W-:Y:S05]  /*52a0*/  BSYNC B1 ;  /* 0x0000000000017941 */ /* 0x000fea0003800000 */
.L_x_214:
[----:B0-----:R-:W-:Y:S01]  /*52b0*/  @!P5 IMAD R9, R52, R153, R164 ;  /* 0x000000993409d224 */ /* 0x001fe200078e02a4 */
[----:B------:R-:W-:Y:S04]  /*52c0*/  BSSY B1, `(.L_x_216) ;  /* 0x0000006000017945 */ /* 0x000fe80003800000 */
[----:B------:R0:W-:Y:S01]  /*52d0*/  @!P5 STG.E.U8 desc[UR36][R6.64+0x38], R9 ;  /* 0x000038090600d986 */ /* 0x0001e2000c101124 */
[----:B------:R-:W-:Y:S05]  /*52e0*/  @P1 BRA `(.L_x_217) ;  /* 0x00000000000c1947 */ /* 0x000fea0003800000 */
[----:B--2---:R-:W0:Y:S02]  /*52f0*/  LDG.E.U8 R155, desc[UR36][R4.64+0x39] ;  /* 0x00003924049b7981 */ /* 0x004e24000c1e1100 */
[----:B0-----:R-:W-:-:S05]  /*5300*/  PRMT R9, R155, 0x8880, RZ ;  /* 0x000088809b097816 */ /* 0x001fca00000000ff */
[----:B------:R-:W-:-:S07]  /*5310*/  IMAD R164, R9, R154, RZ ;  /* 0x0000009a09a47224 */ /* 0x000fce00078e02ff */
.L_x_217:
[----:B------:R-:W-:Y:S05]  /*5320*/  BSYNC B1 ;  /* 0x0000000000017941 */ /* 0x000fea0003800000 */
.L_x_216:
        /* <DEDUP_REMOVED lines=11> */
.L_x_219:
[----:B------:R-:W-:Y:S05]  /*53e0*/  BSYNC B1 ;  /* 0x0000000000017941 */ /* 0x000fea0003800000 */
.L_x_218:
[----:B0-----:R-:W-:Y:S01]  /*53f0*/  @!P4 IMAD R9, R54, R153, R164 ;  /* 0x000000993609c224 */ /* 0x001fe200078e02a4 */
[----:B------:R-:W-:Y:S04]  /*5400*/  BSSY B1, `(.L_x_220) ;  /* 0x0000006000017945 */ /* 0x000fe80003800000 */
[----:B------:R0:W-:Y:S01]  /*5410*/  @!P4 STG.E.U8 desc[UR36][R10.64+0x38], R9 ;  /* 0x000038090a00c986 */ /* 0x0001e2000c101124 */
[----:B------:R-:W-:Y:S05]  /*5420*/  @P3 BRA `(.L_x_221) ;  /* 0x00000000000c3947 */ /* 0x000fea0003800000 */
[----:B--2---:R-:W0:Y:S02]  /*5430*/  LDG.E.U8 R155, desc[UR36][R12.64+0x39] ;  /* 0x000039240c9b7981 */ /* 0x004e24000c1e1100 */
[----:B0-----:R-:W-:-:S05]  /*5440*/  PRMT R9, R155, 0x8880, RZ ;  /* 0x000088809b097816 */ /* 0x001fca00000000ff */
[----:B------:R-:W-:-:S07]  /*5450*/  IMAD R164, R9, R154, RZ ;  /* 0x0000009a09a47224 */ /* 0x000fce00078e02ff */
.L_x_221:
[----:B------:R-:W-:Y:S05]  /*5460*/  BSYNC B1 ;  /* 0x0000000000017941 */ /* 0x000fea0003800000 */
.L_x_220:
[----:B------:R-:W-:Y:S01]  /*5470*/  @!P3 IMAD R55, R55, R153, R164 ;  /* 0x000000993737b224 */ /* 0x000fe200078e02a4 */
[----:B------:R-:W-:Y:S04]  /*5480*/  BSSY B1, `(.L_x_222) ;  /* 0x0000006000017945 */ /* 0x000fe80003800000 */
[----:B------:R0:W-:Y:S01]  /*5490*/  @!P3 STG.E.U8 desc[UR36][R10.64+0x39], R55 ;  /* 0x000039370a00b986 */ /* 0x0001e2000c101124 */
[----:B------:R-:W-:Y:S05]  /*54a0*/  @P5 BRA `(.L_x_223) ;  /* 0x00000000000c5947 */ /* 0x000fea0003800000 */
[----:B--2---:R-:W0:Y:S02]  /*54b0*/  LDG.E.U8 R155, desc[UR36][R4.64+0x40] ;  /* 0x00004024049b7981 */ /* 0x004e24000c1e1100 */
[----:B0-----:R-:W-:-:S05]  /*54c0*/  PRMT R9, R155, 0x8880, RZ ;  /* 0x000088809b097816 */ /* 0x001fca00000000ff */
[----:B------:R-:W-:-:S07]  /*54d0*/  IMAD R164, R9, R154, RZ ;  /* 0x0000009a09a47224 */ /* 0x000fce00078e02ff */
.L_x_223:
[----:B------:R-:W-:Y:S05]  /*54e0*/  BSYNC B1 ;  /* 0x0000000000017941 */ /* 0x000fea0003800000 */
.L_x_222:
[----:B0-----:R-:W-:Y:S01]  /*54f0*/  @!P5 IMAD R9, R56, R153, R164 ;  /* 0x000000993809d224 */ /* 0x001fe200078e02a4 */
[----:B------:R-:W-:Y:S04]  /*5500*/  BSSY B1, `(.L_x_224) ;  /* 0x0000006000017945 */ /* 0x000fe80003800000 */
[----:B------:R0:W-:Y:S01]  /*5510*/  @!P5 STG.E.U8 desc[UR36][R6.64+0x40], R9 ;  /* 0x000040090600d986 */ /* 0x0001e2000c101124 */
[----:B------:R-:W-:Y:S05]  /*5520*/  @P1 BRA `(.L_x_225) ;  /* 0x00000000000c1947 */ /* 0x000fea0003800000 */
[----:B--2---:R-:W0:Y:S02]  /*5530*/  LDG.E.U8 R155, desc[UR36][R4.64+0x41] ;  /* 0x00004124049b7981 */ /* 0x004e24000c1e1100 */
[----:B0-----:R-:W-:-:S05]  /*5540*/  PRMT R9, R155, 0x8880, RZ ;  /* 0x000088809b097816 */ /* 0x001fca00000000ff */
[----:B------:R-:W-:-:S07]  /*5550*/  IMAD R164, R9, R154, RZ ;  /* 0x0000009a09a47224 */ /* 0x000fce00078e02ff */
.L_x_225:
[----:B------:R-:W-:Y:S05]  /*5560*/  BSYNC B1 ;  /* 0x0000000000017941 */ /* 0x000fea0003800000 */
.L_x_224:
        /* <DEDUP_REMOVED lines=11> */
.L_x_227:
[----:B------:R-:W-:Y:S05]  /*5620*/  BSYNC B1 ;  /* 0x0000000000017941 */ /* 0x000fea0003800000 */
.L_x_226:
[----:B0-----:R-:W-:Y:S01]  /*5630*/  @!P4 IMAD R9, R58, R153, R164 ;  /* 0x000000993a09c224 */ /* 0x001fe200078e02a4 */
[----:B------:R-:W-:Y:S04]  /*5640*/  BSSY B1, `(.L_x_228) ;  /* 0x0000006000017945 */ /* 0x000fe80003800000 */
[----:B------:R0:W-:Y:S01]  /*5650*/  @!P4 STG.E.U8 desc[UR36][R10.64+0x40], R9 ;  /* 0x000040090a00c986 */ /* 0x0001e2000c101124 */
[----:B------:R-:W-:Y:S05]  /*5660*/  @P3 BRA `(.L_x_229) ;  /* 0x00000000000c3947 */ /* 0x000fea0003800000 */
[----:B--2---:R-:W0:Y:S02]  /*5670*/  LDG.E.U8 R155, desc[UR36][R12.64+0x41] ;  /* 0x000041240c9b7981 */ /* 0x004e24000c1e1100 */
[----:B0-----:R-:W-:-:S05]  /*5680*/  PRMT R9, R155, 0x8880, RZ ;  /* 0x000088809b097816 */ /* 0x001fca00000000ff */
[----:B------:R-:W-:-:S07]  /*5690*/  IMAD R164, R9, R154, RZ ;  /* 0x0000009a09a47224 */ /* 0x000fce00078e02ff */
.L_x_229:
[----:B------:R-:W-:Y:S05]  /*56a0*/  BSYNC B1 ;  /* 0x0000000000017941 */ /* 0x000fea0003800000 */
.L_x_228:
[----:B------:R-:W-:Y:S01]  /*56b0*/  @!P3 IMAD R59, R59, R153, R164 ;  /* 0x000000993b3bb224 */ /* 0x000fe200078e02a4 */
[----:B------:R-:W-:Y:S04]  /*56c0*/  BSSY B1, `(.L_x_230) ;  /* 0x0000006000017945 */ /* 0x000fe80003800000 */
[----:B------:R0:W-:Y:S01]  /*56d0*/  @!P3 STG.E.U8 desc[UR36][R10.64+0x41], R59 ;  /* 0x0000413b0a00b986 */ /* 0x0001e2000c101124 */
[----:B------:R-:W-:Y:S05]  /*56e0*/  @P5 BRA `(.L_x_231) ;  /* 0x00000000000c5947 */ /* 0x000fea0003800000 */
[----:B--2---:R-:W0:Y:S02]  /*56f0*/  LDG.E.U8 R155, desc[UR36][R4.64+0x48] ;  /* 0x00004824049b7981 */ /* 0x004e24000c1e1100 */
[----:B0-----:R-:W-:-:S05]  /*5700*/  PRMT R9, R155, 0x8880, RZ ;  /* 0x000088809b097816 */ /* 0x001fca00000000ff */
[----:B------:R-:W-:-:S07]  /*5710*/  IMAD R164, R9, R154, RZ ;  /* 0x0000009a09a47224 */ /* 0x000fce00078e02ff */
.L_x_231:
[----:B------:R-:W-:Y:S05]  /*5720*/  BSYNC B1 ;  /* 0x0000000000017941 */ /* 0x000fea0003800000 */
.L_x_230:
[----:B0-----:R-:W-:Y:S01]  /*5730*/  @!P5 IMAD R9, R60, R153, R164 ;  /* 0x000000993c09d224 */ /* 0x001fe200078e02a4 */
[----:B------:R-:W-:Y:S04]  /*5740*/  BSSY B1, `(.L_x_232) ;  /* 0x0000006000017945 */ /* 0x000fe80003800000 */
[----:B------:R0:W-:Y:S01]  /*5750*/  @!P5 STG.E.U8 desc[UR36][R6.64+0x48], R9 ;  /* 0x000048090600d986 */ /* 0x0001e2000c101124 */
[----:B------:R-:W-:Y:S05]  /*5760*/  @P1 BRA `(.L_x_233) ;  /* 0x00000000000c1947 */ /* 0x000fea0003800000 */
[----:B--2---:R-:W0:Y:S02]  /*5770*/  LDG.E.U8 R155, desc[UR36][R4.64+0x49] ;  /* 0x00004924049b7981 */ /* 0x004e24000c1e1100 */
[----:B0-----:R-:W-:-:S05]  /*5780*/  PRMT R9, R155, 0x8880, RZ ;  /* 0x000088809b097816 */ /* 0x001fca00000000ff */
[----:B------:R-:W-:-:S07]  /*5790*/  IMAD R164, R9, R154, RZ ;  /* 0x0000009a09a47224 */ /* 0x000fce00078e02ff */
.L_x_233:
[----:B------:R-:W-:Y:S05]  /*57a0*/  BSYNC B1 ;  /* 0x0000000000017941 */ /* 0x000fea0003800000 */
.L_x_232:
        /* <DEDUP_REMOVED lines=11> */
.L_x_235:
[----:B------:R-:W-:Y:S05]  /*5860*/  BSYNC B1 ;  /* 0x0000000000017941 */ /* 0x000fea0003800000 */
.L_x_234:
[----:B0-----:R-:W-:Y:S01]  /*5870*/  @!P4 IMAD R9, R62, R153, R164 ;  /* 0x000000993e09c224 */ /* 0x001fe200078e02a4 */
[----:B------:R-:W-:Y:S04]  /*5880*/  BSSY B1, `(.L_x_236) ;  /* 0x0000006000017945 */ /* 0x000fe80003800000 */
[----:B------:R0:W-:Y:S01]  /*5890*/  @!P4 STG.E.U8 desc[UR36][R10.64+0x48], R9 ;  /* 0x000048090a00c986 */ /* 0x0001e2000c101124 */
[----:B------:R-:W-:Y:S05]  /*58a0*/  @P3 BRA `(.L_x_237) ;  /* 0x00000000000c3947 */ /* 0x000fea0003800000 */
[----:B--2---:R-:W0:Y:S02]  /*58b0*/  LDG.E.U8 R155, desc[UR36][R12.64+0x49] ;  /* 0x000049240c9b7981 */ /* 0x004e24000c1e1100 */
[----:B0-----:R-:W-:-:S05]  /*58c0*/  PRMT R9, R155, 0x8880, RZ ;  /* 0x000088809b097816 */ /* 0x001fca00000000ff */
[----:B------:R-:W-:-:S07]  /*58d0*/  IMAD R164, R9, R154, RZ ;  /* 0x0000009a09a47224 */ /* 0x000fce00078e02ff */
.L_x_237:
[----:B------:R-:W-:Y:S05]  /*58e0*/  BSYNC B1 ;  /* 0x0000000000017941 */ /* 0x000fea0003800000 */
.L_x_236:
[----:B------:R-:W-:Y:S01]  /*58f0*/  @!P3 IMAD R63, R63, R153, R164 ;  /* 0x000000993f3fb224 */ /* 0x000fe200078e02a4 */
[----:B------:R-:W-:Y:S04]  /*5900*/  BSSY B1, `(.L_x_238) ;  /* 0x0000006000017945 */ /* 0x000fe80003800000 */
[----:B------:R0:W-:Y:S01]  /*5910*/  @!P3 STG.E.U8 desc[UR36][R10.64+0x49], R63 ;  /* 0x0000493f0a00b986 */ /* 0x0001e2000c101124 */
[----:B------:R-:W-:Y:S05]  /*5920*/  @P5 BRA `(.L_x_239) ;  /* 0x00000000000c5947 */ /* 0x000fea0003800000 */
[----:B--2---:R-:W0:Y:S02]  /*5930*/  LDG.E.U8 R155, desc[UR36][R4.64+0x50] ;  /* 0x00005024049b7981 */ /* 0x004e24000c1e1100 */
[----:B0-----:R-:W-:-:S05]  /*5940*/  PRMT R9, R155, 0x8880, RZ ;  /* 0x000088809b097816 */ /* 0x001fca00000000ff */
[----:B------:R-:W-:-:S07]  /*5950*/  IMAD R164, R9, R154, RZ ;  /* 0x0000009a09a47224 */ /* 0x000fce00078e02ff */
.L_x_239:
[----:B------:R-:W-:Y:S05]  /*5960*/  BSYNC B1 ;  /* 0x0000000000017941 */ /* 0x000fea0003800000 */
.L_x_238:
[----:B0-----:R-:W-:Y:S01]  /*5970*/  @!P5 IMAD R9, R64, R153, R164 ;  /* 0x000000994009d224 */ /* 0x001fe200078e02a4 */
[----:B------:R-:W-:Y:S04]  /*5980*/  BSSY B1, `(.L_x_240) ;  /* 0x0000006000017945 */ /* 0x000fe80003800000 */
[----:B------:R0:W-:Y:S01]  /*5990*/  @!P5 STG.E.U8 desc[UR36][R6.64+0x50], R9 ;  /* 0x000050090600d986 */ /* 0x0001e2000c101124 */
[----:B------:R-:W-:Y:S05]  /*59a0*/  @P1 BRA `(.L_x_241) ;  /* 0x00000000000c1947 */ /* 0x000fea0003800000 */
[----:B--2---:R-:W0:Y:S02]  /*59b0*/  LDG.E.U8 R155, desc[UR36][R4.64+0x51] ;  /* 0x00005124049b7981 */ /* 0x004e24000c1e1100 */
[----:B0-----:R-:W-:-:S05]  /*59c0*/  PRMT R9, R155, 0x8880, RZ ;  /* 0x000088809b097816 */ /* 0x001fca00000000ff */
[----:B------:R-:W-:-:S07]  /*59d0*/  IMAD R164, R9, R154, RZ ;  /* 0x0000009a09a47224 */ /* 0x000fce00078e02ff */
.L_x_241:
[----:B------:R-:W-:Y:S05]  /*59e0*/  BSYNC B1 ;  /* 0x0000000000017941 */ /* 0x000fea0003800000 */
.L_x_240:
        /* <DEDUP_REMOVED lines=11> */
.L_x_243:
[----:B------:R-:W-:Y:S05]  /*5aa0*/  BSYNC B1 ;  /* 0x0000000000017941 */ /* 0x000fea0003800000 */
.L_x_242:
[----:B0-----:R-:W-:Y:S01]  /*5ab0*/  @!P4 IMAD R9, R66, R153, R164 ;  /* 0x000000994209c224 */ /* 0x001fe200078e02a4 */
[----:B------:R-:W-:Y:S04]  /*5ac0*/  BSSY B1, `(.L_x_244) ;  /* 0x0000006000017945 */ /* 0x000fe80003800000 */
[----:B------:R0:W-:Y:S01]  /*5ad0*/  @!P4 STG.E.U8 desc[UR36][R10.64+0x50], R9 ;  /* 0x000050090a00c986 */ /* 0x0001e2000c101124 */
[----:B------:R-:W-:Y:S05]  /*5ae0*/  @P3 BRA `(.L_x_245) ;  /* 0x00000000000c3947 */ /* 0x000fea0003800000 */
[----:B--2---:R-:W0:Y:S02]  /*5af0*/  LDG.E.U8 R155, desc[UR36][R12.64+0x51] ;  /* 0x000051240c9b7981 */ /* 0x004e24000c1e1100 */
[----:B0-----:R-:W-:-:S05]  /*5b00*/  PRMT R9, R155, 0x8880, RZ ;  /* 0x000088809b097816 */ /* 0x001fca00000000ff */
[----:B------:R-:W-:-:S07]  /*5b10*/  IMAD R164, R9, R154, RZ ;  /* 0x0000009a09a47224 */ /* 0x000fce00078e02ff */
.L_x_245:
[----:B------:R-:W-:Y:S05]  /*5b20*/  BSYNC B1 ;  /* 0x0000000000017941 */ /* 0x000fea0003800000 */
.L_x_244:
[----:B------:R-:W-:Y:S01]  /*5b30*/  @!P3 IMAD R67, R67, R153, R164 ;  /* 0x000000994343b224 */ /* 0x000fe200078e02a4 */
[----:B------:R-:W-:Y:S04]  /*5b40*/  BSSY B1, `(.L_x_246) ;  /* 0x0000006000017945 */ /* 0x000fe80003800000 */
[----:B------:R0:W-:Y:S01]  /*5b50*/  @!P3 STG.E.U8 desc[UR36][R10.64+0x51], R67 ;  /* 0x000051430a00b986 */ /* 0x0001e2000c101124 */
[----:B------:R-:W-:Y:S05]  /*5b60*/  @P5 BRA `(.L_x_247) ;  /* 0x00000000000c5947 */ /* 0x000fea0003800000 */
[----:B--2---:R-:W0:Y:S02]  /*5b70*/  LDG.E.U8 R155, desc[UR36][R4.64+0x58] ;  /* 0x00005824049b7981 */ /* 0x004e24000c1e1100 */
[----:B0-----:R-:W-:-:S05]  /*5b80*/  PRMT R9, R155, 0x8880, RZ ;  /* 0x000088809b097816 */ /* 0x001fca00000000ff */
[----:B------:R-:W-:-:S07]  /*5b90*/  IMAD R164, R9, R154, RZ ;  /* 0x0000009a09a47224 */ /* 0x000fce00078e02ff */
.L_x_247:
[----:B------:R-:W-:Y:S05]  /*5ba0*/  BSYNC B1 ;  /* 0x0000000000017941 */ /* 0x000fea0003800000 */
.L_x_246:
[----:B0-----:R-:W-:Y:S01]  /*5bb0*/  @!P5 IMAD R9, R68, R153, R164 ;  /* 0x000000994409d224 */ /* 0x001fe200078e02a4 */
[----:B------:R-:W-:Y:S04]  /*5bc0*/  BSSY B1, `(.L_x_248) ;  /* 0x0000006000017945 */ /* 0x000fe80003800000 */
[----:B------:R0:W-:Y:S01]  /*5bd0*/  @!P5 STG.E.U8 desc[UR36][R6.64+0x58], R9 ;  /* 0x000058090600d986 */ /* 0x0001e2000c101124 */
[----:B------:R-:W-:Y:S05]  /*5be0*/  @P1 BRA `(.L_x_249) ;  /* 0x00000000000c1947 */ /* 0x000fea0003800000 */
[----:B--2---:R-:W0:Y:S02]  /*5bf0*/  LDG.E.U8 R155, desc[UR36][R4.64+0x59] ;  /* 0x00005924049b7981 */ /* 0x004e24000c1e1100 */
[----:B0-----:R-:W-:-:S05]  /*5c00*/  PRMT R9, R155, 0x8880, RZ ;  /* 0x000088809b097816 */ /* 0x001fca00000000ff */
[----:B------:R-:W-:-:S07]  /*5c10*/  IMAD R164, R9, R154, RZ ;  /* 0x0000009a09a47224 */ /* 0x000fce00078e02ff */
.L_x_249:
[----:B------:R-:W-:Y:S05]  /*5c20*/  BSYNC B1 ;  /* 0x0000000000017941 */ /* 0x000fea0003800000 */
.L_x_248:
        /* <DEDUP_REMOVED lines=11> */
.L_x_251:
[----:B------:R-:W-:Y:S05]  /*5ce0*/  BSYNC B1 ;  /* 0x0000000000017941 */ /* 0x000fea0003800000 */
.L_x_250:
[----:B0-----:R-:W-:Y:S01]  /*5cf0*/  @!P4 IMAD R9, R70, R153, R164 ;  /* 0x000000994609c224 */ /* 0x001fe200078e02a4 */
[----:B------:R-:W-:Y:S04]  /*5d00*/  BSSY B1, `(.L_x_252) ;  /* 0x0000006000017945 */ /* 0x000fe80003800000 */
[----:B------:R0:W-:Y:S01]  /*5d10*/  @!P4 STG.E.U8 desc[UR36][R10.64+0x58], R9 ;  /* 0x000058090a00c986 */ /* 0x0001e2000c101124 */
[----:B------:R-:W-:Y:S05]  /*5d20*/  @P3 BRA `(.L_x_253) ;  /* 0x00000000000c3947 */ /* 0x000fea0003800000 */
[----:B--2---:R-:W0:Y:S02]  /*5d30*/  LDG.E.U8 R155, desc[UR36][R12.64+0x59] ;  /* 0x000059240c9b7981 */ /* 0x004e24000c1e1100 */
[----:B0-----:R-:W-:-:S05]  /*5d40*/  PRMT R9, R155, 0x8880, RZ ;  /* 0x000088809b097816 */ /* 0x001fca00000000ff */
[----:B------:R-:W-:-:S07]  /*5d50*/  IMAD R164, R9, R154, RZ ;  /* 0x0000009a09a47224 */ /* 0x000fce00078e02ff */
.L_x_253:
[----:B------:R-:W-:Y:S05]  /*5d60*/  BSYNC B1 ;  /* 0x0000000000017941 */ /* 0x000fea0003800000 */
.L_x_252:
[----:B------:R-:W-:Y:S01]  /*5d70*/  @!P3 IMAD R71, R71, R153, R164 ;  /* 0x000000994747b224 */ /* 0x000fe200078e02a4 */
[----:B------:R-:W-:Y:S04]  /*5d80*/  BSSY B1, `(.L_x_254) ;  /* 0x0000006000017945 */ /* 0x000fe80003800000 */
[----:B------:R0:W-:Y:S01]  /*5d90*/  @!P3 STG.E.U8 desc[UR36][R10.64+0x59], R71 ;  /* 0x000059470a00b986 */ /* 0x0001e2000c101124 */
[----:B------:R-:W-:Y:S05]  /*5da0*/  @P5 BRA `(.L_x_255) ;  /* 0x00000000000c5947 */ /* 0x000fea0003800000 */
[----:B--2---:R-:W0:Y:S02]  /*5db0*/  LDG.E.U8 R155, desc[UR36][R4.64+0x60] ;  /* 0x00006024049b7981 */ /* 0x004e24000c1e1100 */
[----:B0-----:R-:W-:-:S05]  /*5dc0*/  PRMT R9, R155, 0x8880, RZ ;  /* 0x000088809b097816 */ /* 0x001fca00000000ff */
[----:B------:R-:W-:-:S07]  /*5dd0*/  IMAD R164, R9, R154, RZ ;  /* 0x0000009a09a47224 */ /* 0x000fce00078e02ff */
.L_x_255:
[----:B------:R-:W-:Y:S05]  /*5de0*/  BSYNC B1 ;  /* 0x0000000000017941 */ /* 0x000fea0003800000 */
.L_x_254:
[----:B0-----:R-:W-:Y:S01]  /*5df0*/  @!P5 IMAD R9, R72, R153, R164 ;  /* 0x000000994809d224 */ /* 0x001fe200078e02a4 */
[----:B------:R-:W-:Y:S04]  /*5e00*/  BSSY B1, `(.L_x_256) ;  /* 0x0000006000017945 */ /* 0x000fe80003800000 */
[----:B------:R0:W-:Y:S01]  /*5e10*/  @!P5 STG.E.U8 desc[UR36][R6.64+0x60], R9 ;  /* 0x000060090600d986 */ /* 0x0001e2000c101124 */
[----:B------:R-:W-:Y:S05]  /*5e20*/  @P1 BRA `(.L_x_257) ;  /* 0x00000000000c1947 */ /* 0x000fea0003800000 */
[----:B--2---:R-:W0:Y:S02]  /*5e30*/  LDG.E.U8 R155, desc[UR36][R4.64+0x61] ;  /* 0x00006124049b7981 */ /* 0x004e24000c1e1100 */
[----:B0-----:R-:W-:-:S05]  /*5e40*/  PRMT R9, R155, 0x8880, RZ ;  /* 0x000088809b097816 */ /* 0x001fca00000000ff */
[----:B------:R-:W-:-:S07]  /*5e50*/  IMAD R164, R9, R154, RZ ;  /* 0x0000009a09a47224 */ /* 0x000fce00078e02ff */
.L_x_257:
[----:B------:R-:W-:Y:S05]  /*5e60*/  BSYNC B1 ;  /* 0x0000000000017941 */ /* 0x000fea0003800000 */
.L_x_256:
        /* <DEDUP_REMOVED lines=11> */
.L_x_259:
[----:B------:R-:W-:Y:S05]  /*5f20*/  BSYNC B1 ;  /* 0x0000000000017941 */ /* 0x000fea0003800000 */
.L_x_258:
[----:B0-----:R-:W-:Y:S01]  /*5f30*/  @!P4 IMAD R9, R74, R153, R164 ;  /* 0x000000994a09c224 */ /* 0x001fe200078e02a4 */
[----:B------:R-:W-:Y:S04]  /*5f40*/  BSSY B1, `(.L_x_260) ;  /* 0x0000006000017945 */ /* 0x000fe80003800000 */
[----:B------:R0:W-:Y:S01]  /*5f50*/  @!P4 STG.E.U8 desc[UR36][R10.64+0x60], R9 ;  /* 0x000060090a00c986 */ /* 0x0001e2000c101124 */
[----:B------:R-:W-:Y:S05]  /*5f60*/  @P3 BRA `(.L_x_261) ;  /* 0x00000000000c3947 */ /* 0x000fea0003800000 */
[----:B--2---:R-:W0:Y:S02]  /*5f70*/  LDG.E.U8 R155, desc[UR36][R12.64+0x61] ;  /* 0x000061240c9b7981 */ /* 0x004e24000c1e1100 */
[----:B0-----:R-:W-:-:S05]  /*5f80*/  PRMT R9, R155, 0x8880, RZ ;  /* 0x000088809b097816 */ /* 0x001fca00000000ff */
[----:B------:R-:W-:-:S07]  /*5f90*/  IMAD R164, R9, R154, RZ ;  /* 0x0000009a09a47224 */ /* 0x000fce00078e02ff */
.L_x_261:
[----:B------:R-:W-:Y:S05]  /*5fa0*/  BSYNC B1 ;  /* 0x0000000000017941 */ /* 0x000fea0003800000 */
.L_x_260:
[----:B------:R-:W-:Y:S01]  /*5fb0*/  @!P3 IMAD R75, R75, R153, R164 ;  /* 0x000000994b4bb224 */ /* 0x000fe200078e02a4 */
[----:B------:R-:W-:Y:S04]  /*5fc0*/  BSSY B1, `(.L_x_262) ;  /* 0x0000006000017945 */ /* 0x000fe80003800000 */
[----:B------:R0:W-:Y:S01]  /*5fd0*/  @!P3 STG.E.U8 desc[UR36][R10.64+0x61], R75 ;  /* 0x0000614b0a00b986 */ /* 0x0001e2000c101124 */
[----:B------:R-:W-:Y:S05]  /*5fe0*/  @P5 BRA `(.L_x_263) ;  /* 0x00000000000c5947 */ /* 0x000fea0003800000 */
[----:B--2---:R-:W0:Y:S02]  /*5ff0*/  LDG.E.U8 R155, desc[UR36][R4.64+0x68] ;  /* 0x00006824049b7981 */ /* 0x004e24000c1e1100 */
[----:B0-----:R-:W-:-:S05]  /*6000*/  PRMT R9, R155, 0x8880, RZ ;  /* 0x000088809b097816 */ /* 0x001fca00000000ff */
[----:B------:R-:W-:-:S07]  /*6010*/  IMAD R164, R9, R154, RZ ;  /* 0x0000009a09a47224 */ /* 0x000fce00078e02ff */
.L_x_263:
[----:B------:R-:W-:Y:S05]  /*6020*/  BSYNC B1 ;  /* 0x0000000000017941 */ /* 0x000fea0003800000 */
.L_x_262:
[----:B0-----:R-:W-:Y:S01]  /*6030*/  @!P5 IMAD R9, R76, R153, R164 ;  /* 0x000000994c09d224 */ /* 0x001fe200078e02a4 */
[----:B------:R-:W-:Y:S04]  /*6040*/  BSSY B1, `(.L_x_264) ;  /* 0x0000006000017945 */ /* 0x000fe80003800000 */
[----:B------:R0:W-:Y:S01]  /*6050*/  @!P5 STG.E.U8 desc[UR36][R6.64+0x68], R9 ;  /* 0x000068090600d986 */ /* 0x0001e2000c101124 */
[----:B------:R-:W-:Y:S05]  /*6060*/  @P1 BRA `(.L_x_265) ;  /* 0x00000000000c1947 */ /* 0x000fea0003800000 */
[----:B--2---:R-:W0:Y:S02]  /*6070*/  LDG.E.U8 R155, desc[UR36][R4.64+0x69] ;  /* 0x00006924049b7981 */ /* 0x004e24000c1e1100 */
[----:B0-----:R-:W-:-:S05]  /*6080*/  PRMT R9, R155, 0x8880, RZ ;  /* 0x000088809b097816 */ /* 0x001fca00000000ff */
[----:B------:R-:W-:-:S07]  /*6090*/  IMAD R164, R9, R154, RZ ;  /* 0x0000009a09a47224 */ /* 0x000fce00078e02ff */
.L_x_265:
[----:B------:R-:W-:Y:S05]  /*60a0*/  BSYNC B1 ;  /* 0x0000000000017941 */ /* 0x000fea0003800000 */
.L_x_264:
        /* <DEDUP_REMOVED lines=11> */
.L_x_267:
[----:B------:R-:W-:Y:S05]  /*6160*/  BSYNC B1 ;  /* 0x0000000000017941 */ /* 0x000fea0003800000 */
.L_x_266:
[----:B0-----:R-:W-:Y:S01]  /*6170*/  @!P4 IMAD R9, R78, R153, R164 ;  /* 0x000000994e09c224 */ /* 0x001fe200078e02a4 */
[----:B------:R-:W-:Y:S04]  /*6180*/  BSSY B1, `(.L_x_268) ;  /* 0x0000006000017945 */ /* 0x000fe80003800000 */
[----:B------:R0:W-:Y:S01]  /*6190*/  @!P4 STG.E.U8 desc[UR36][R10.64+0x68], R9 ;  /* 0x000068090a00c986 */ /* 0x0001e2000c101124 */
[----:B------:R-:W-:Y:S05]  /*61a0*/  @P3 BRA `(.L_x_269) ;  /* 0x00000000000c3947 */ /* 0x000fea0003800000 */
[----:B--2---:R-:W0:Y:S02]  /*61b0*/  LDG.E.U8 R155, desc[UR36][R12.64+0x69] ;  /* 0x000069240c9b7981 */ /* 0x004e24000c1e1100 */
[----:B0-----:R-:W-:-:S05]  /*61c0*/  PRMT R9, R155, 0x8880, RZ ;  /* 0x000088809b097816 */ /* 0x001fca00000000ff */
[----:B------:R-:W-:-:S07]  /*61d0*/  IMAD R164, R9, R154, RZ ;  /* 0x0000009a09a47224 */ /* 0x000fce00078e02ff */
.L_x_269:
[----:B------:R-:W-:Y:S05]  /*61e0*/  BSYNC B1 ;  /* 0x0000000000017941 */ /* 0x000fea0003800000 */
.L_x_268:
[----:B------:R-:W-:Y:S01]  /*61f0*/  @!P3 IMAD R79, R79, R153, R164 ;  /* 0x000000994f4fb224 */ /* 0x000fe200078e02a4 */
[----:B------:R-:W-:Y:S04]  /*6200*/  BSSY B1, `(.L_x_270) ;  /* 0x0000006000017945 */ /* 0x000fe80003800000 */
[----:B------:R0:W-:Y:S01]  /*6210*/  @!P3 STG.E.U8 desc[UR36][R10.64+0x69], R79 ;  /* 0x0000694f0a00b986 */ /* 0x0001e2000c101124 */
[----:B------:R-:W-:Y:S05]  /*6220*/  @P5 BRA `(.L_x_271) ;  /* 0x00000000000c5947 */ /* 0x000fea0003800000 */
[----:B--2---:R-:W0:Y:S02]  /*6230*/  LDG.E.U8 R155, desc[UR36][R4.64+0x70] ;  /* 0x00007024049b7981 */ /* 0x004e24000c1e1100 */
[----:B0-----:R-:W-:-:S05]  /*6240*/  PRMT R9, R155, 0x8880, RZ ;  /* 0x000088809b097816 */ /* 0x001fca00000000ff */
[----:B------:R-:W-:-:S07]  /*6250*/  IMAD R164, R9, R154, RZ ;  /* 0x0000009a09a47224 */ /* 0x000fce00078e02ff */
.L_x_271:
[----:B------:R-:W-:Y:S05]  /*6260*/  BSYNC B1 ;  /* 0x0000000000017941 */ /* 0x000fea0003800000 */
.L_x_270:
[----:B0-----:R-:W-:Y:S01]  /*6270*/  @!P5 IMAD R9, R80, R153, R164 ;  /* 0x000000995009d224 */ /* 0x001fe200078e02a4 */
[----:B------:R-:W-:Y:S04]  /*6280*/  BSSY B1, `(.L_x_272) ;  /* 0x0000006000017945 */ /* 0x000fe80003800000 */
[----:B------:R0:W-:Y:S01]  /*6290*/  @!P5 STG.E.U8 desc[UR36][R6.64+0x70], R9 ;  /* 0x000070090600d986 */ /* 0x0001e2000c101124 */
[----:B------:R-:W-:Y:S05]  /*62a0*/  @P1 BRA `(.L_x_273) ;  /* 0x00000000000c1947 */ /* 0x000fea0003800000 */
[----:B--2---:R-:W0:Y:S02]  /*62b0*/  LDG.E.U8 R155, desc[UR36][R4.64+0x71] ;  /* 0x00007124049b7981 */ /* 0x004e24000c1e1100 */
[----:B0-----:R-:W-:-:S05]  /*62c0*/  PRMT R9, R155, 0x8880, RZ ;  /* 0x000088809b097816 */ /* 0x001fca00000000ff */
[----:B------:R-:W-:-:S07]  /*62d0*/  IMAD R164, R9, R154, RZ ;  /* 0x0000009a09a47224 */ /* 0x000fce00078e02ff */
.L_x_273:
[----:B------:R-:W-:Y:S05]  /*62e0*/  BSYNC B1 ;  /* 0x0000000000017941 */ /* 0x000fea0003800000 */
.L_x_272:
[----:B------:R-:W-:Y:S01]  /*62f0*/  ISETP.LT.OR P4, PT, R3, 0x71, !P0 ;  /* 0x000000710300780c */ /* 0x000fe20004781670 */
[----:B------:R-:W-:Y:S01]  /*6300*/  @!P1 IMAD R81, R81, R153, R164 ;  /* 0x0000009951519224 */ /* 0x000fe200078e02a4 */
[----:B------:R-:W-:Y:S01]  /*6310*/  BSSY B1, `(.L_x_274) ;  /* 0x000000a000017945 */ /* 0x000fe20003800000 */
[C---:B------:R-:W-:Y:S02]  /*6320*/  ISETP.LT.OR P3, PT, R3.reuse, 0x72, !P0 ;  /* 0x000000720300780c */ /* 0x040fe40004761670 */
        /* <DEDUP_REMOVED lines=8> */
.L_x_275:
[----:B------:R-:W-:Y:S05]  /*63b0*/  BSYNC B1 ;  /* 0x0000000000017941 */ /* 0x000fea0003800000 */
.L_x_274:
[----:B0-----:R-:W-:Y:S01]  /*63c0*/  @!P4 IMAD R9, R82, R153, R164 ;  /* 0x000000995209c224 */ /* 0x001fe200078e02a4 */
[----:B------:R-:W-:Y:S04]  /*63d0*/  BSSY B1, `(.L_x_276) ;  /* 0x0000006000017945 */ /* 0x000fe80003800000 */
[----:B------:R0:W-:Y:S01]  /*63e0*/  @!P4 STG.E.U8 desc[UR36][R10.64+0x70], R9 ;  /* 0x000070090a00c986 */ /* 0x0001e2000c101124 */
[----:B------:R-:W-:Y:S05]  /*63f0*/  @P3 BRA `(.L_x_277) ;  /* 0x00000000000c3947 */ /* 0x000fea0003800000 */
[----:B--2---:R-:W0:Y:S02]  /*6400*/  LDG.E.U8 R155, desc[UR36][R12.64+0x71] ;  /* 0x000071240c9b7981 */ /* 0x004e24000c1e1100 */
[----:B0-----:R-:W-:-:S05]  /*6410*/  PRMT R9, R155, 0x8880, RZ ;  /* 0x000088809b097816 */ /* 0x001fca00000000ff */
[----:B------:R-:W-:-:S07]  /*6420*/  IMAD R164, R9, R154, RZ ;  /* 0x0000009a09a47224 */ /* 0x000fce00078e02ff */
.L_x_277:
[----:B------:R-:W-:Y:S05]  /*6430*/  BSYNC B1 ;  /* 0x0000000000017941 */ /* 0x000fea0003800000 */
.L_x_276:
[----:B------:R-:W-:Y:S01]  /*6440*/  @!P3 IMAD R83, R83, R153, R164 ;  /* 0x000000995353b224 */ /* 0x000fe200078e02a4 */
[----:B------:R-:W-:Y:S04]  /*6450*/  BSSY B1, `(.L_x_278) ;  /* 0x0000006000017945 */ /* 0x000fe80003800000 */
[----:B------:R0:W-:Y:S01]  /*6460*/  @!P3 STG.E.U8 desc[UR36][R10.64+0x71], R83 ;  /* 0x000071530a00b986 */ /* 0x0001e2000c101124 */
[----:B------:R-:W-:Y:S05]  /*6470*/  @P1 BRA `(.L_x_279) ;  /* 0x00000000000c1947 */ /* 0x000fea0003800000 */
[----:B--2---:R-:W0:Y:S02]  /*6480*/  LDG.E.U8 R155, desc[UR36][R4.64+0x78] ;  /* 0x00007824049b7981 */ /* 0x004e24000c1e1100 */
[----:B0-----:R-:W-:-:S05]  /*6490*/  PRMT R9, R155, 0x8880, RZ ;  /* 0x000088809b097816 */ /* 0x001fca00000000ff */
[----:B------:R-:W-:-:S07]  /*64a0*/  IMAD R164, R9, R154, RZ ;  /* 0x0000009a09a47224 */ /* 0x000fce00078e02ff */
.L_x_279:
[----:B------:R-:W-:Y:S05]  /*64b0*/  BSYNC B1 ;  /* 0x0000000000017941 */ /* 0x000fea0003800000 */
.L_x_278:
[----:B0-----:R-:W-:Y:S01]  /*64c0*/  @!P1 IMAD R9, R84, R153, R164 ;  /* 0x0000009954099224 */ /* 0x001fe200078e02a4 */
[----:B------:R-:W-:Y:S04]  /*64d0*/  BSSY B1, `(.L_x_280) ;  /* 0x0000006000017945 */ /* 0x000fe80003800000 */
[----:B------:R0:W-:Y:S01]  /*64e0*/  @!P1 STG.E.U8 desc[UR36][R6.64+0x78], R9 ;  /* 0x0000780906009986 */ /* 0x0001e2000c101124 */
[----:B------:R-:W-:Y:S05]  /*64f0*/  @P2 BRA `(.L_x_281) ;  /* 0x00000000000c2947 */ /* 0x000fea0003800000 */
[----:B--2---:R-:W0:Y:S02]  /*6500*/  LDG.E.U8 R155, desc[UR36][R4.64+0x79] ;  /* 0x00007924049b7981 */ /* 0x004e24000c1e1100 */
[----:B0-----:R-:W-:-:S05]  /*6510*/  PRMT R9, R155, 0x8880, RZ ;  /* 0x000088809b097816 */ /* 0x001fca00000000ff */
[----:B------:R-:W-:-:S07]  /*6520*/  IMAD R164, R9, R154, RZ ;  /* 0x0000009a09a47224 */ /* 0x000fce00078e02ff */
.L_x_281:
[----:B------:R-:W-:Y:S05]  /*6530*/  BSYNC B1 ;  /* 0x0000000000017941 */ /* 0x000fea0003800000 */
.L_x_280:
[----:B------:R-:W-:Y:S01]  /*6540*/  @!P2 IMAD R85, R85, R153, R164 ;  /* 0x000000995555a224 */ /* 0x000fe200078e02a4 */
[----:B------:R-:W-:Y:S04]  /*6550*/  BSSY B1, `(.L_x_282) ;  /* 0x0000006000017945 */ /* 0x000fe80003800000 */
[----:B------:R0:W-:Y:S01]  /*6560*/  @!P2 STG.E.U8 desc[UR36][R6.64+0x79], R85 ;  /* 0x000079550600a986 */ /* 0x0001e2000c101124 */
[----:B------:R-:W-:Y:S05]  /*6570*/  @P5 BRA `(.L_x_283) ;  /* 0x00000000000c5947 */ /* 0x000fea0003800000 */
[----:B--2---:R-:W2:Y:S02]  /*6580*/  LDG.E.U8 R155, desc[UR36][R12.64+0x78] ;  /* 0x000078240c9b7981 */ /* 0x004ea4000c1e1100 */
[----:B--2---:R-:W-:-:S05]  /*6590*/  PRMT R5, R155, 0x8880, RZ ;  /* 0x000088809b057816 */ /* 0x004fca00000000ff */
[----:B------:R-:W-:-:S07]  /*65a0*/  IMAD R164, R5, R154, RZ ;  /* 0x0000009a05a47224 */ /* 0x000fce00078e02ff */
.L_x_283:
[----:B------:R-:W-:Y:S05]  /*65b0*/  BSYNC B1 ;  /* 0x0000000000017941 */ /* 0x000fea0003800000 */
.L_x_282:
[----:B------:R-:W-:Y:S01]  /*65c0*/  @!P5 IMAD R5, R86, R153, R164 ;  /* 0x000000995605d224 */ /* 0x000fe200078e02a4 */
[----:B------:R-:W-:Y:S01]  /*65d0*/  ISETP.LT.OR P0, PT, R3, 0x7a, !P0 ;  /* 0x0000007a0300780c */ /* 0x000fe20004701670 */
[----:B------:R-:W-:Y:S03]  /*65e0*/  BSSY B1, `(.L_x_284) ;  /* 0x0000006000017945 */ /* 0x000fe60003800000 */
[----:B------:R0:W-:Y:S09]  /*65f0*/  @!P5 STG.E.U8 desc[UR36][R10.64+0x78], R5 ;  /* 0x000078050a00d986 */ /* 0x0001f2000c101124 */
[----:B------:R-:W-:Y:S05]  /*6600*/  @P0 BRA `(.L_x_285) ;  /* 0x00000000000c0947 */ /* 0x000fea0003800000 */
[----:B--2---:R-:W2:Y:S02]  /*6610*/  LDG.E.U8 R155, desc[UR36][R12.64+0x79] ;  /* 0x000079240c9b7981 */ /* 0x004ea4000c1e1100 */
[----:B--2---:R-:W-:-:S05]  /*6620*/  PRMT R3, R155, 0x8880, RZ ;  /* 0x000088809b037816 */ /* 0x004fca00000000ff */
[----:B------:R-:W-:-:S07]  /*6630*/  IMAD R164, R3, R154, RZ ;  /* 0x0000009a03a47224 */ /* 0x000fce00078e02ff */
.L_x_285:
[----:B------:R-:W-:Y:S05]  /*6640*/  BSYNC B1 ;  /* 0x0000000000017941 */ /* 0x000fea0003800000 */
.L_x_284:
[----:B------:R-:W-:Y:S01]  /*6650*/  IMAD R87, R87, R153, R164 ;  /* 0x0000009957577224 */ /* 0x000fe200078e02a4 */
[----:B------:R-:W-:Y:S06]  /*6660*/  @P0 BRA `(.L_x_286) ;  /* 0x0000001800180947 */ /* 0x000fec0003800000 */
[----:B------:R0:W-:Y:S01]  /*6670*/  STG.E.U8 desc[UR36][R10.64+0x79], R87 ;  /* 0x000079570a007986 */ /* 0x0001e2000c101124 */
[----:B------:R-:W-:Y:S05]  /*6680*/  BRA `(.L_x_286) ;  /* 0x0000001800107947 */ /* 0x000fea0003800000 */
.L_x_29:
[C---:B------:R-:W-:Y:S02]  /*6690*/  ISETP.GE.AND P2, PT, R0.reuse, 0x1, PT ;  /* 0x000000010000780c */ /* 0x040fe40003f46270 */
[----:B------:R-:W-:Y:S02]  /*66a0*/  ISETP.GE.AND P0, PT, R0, 0x9, PT ;  /* 0x000000090000780c */ /* 0x000fe40003f06270 */
[C---:B------:R-:W-:Y:S02]  /*66b0*/  ISETP.LT.OR P3, PT, R3.reuse, 0x1, !P2 ;  /* 0x000000010300780c */ /* 0x040fe40005761670 */
[C---:B------:R-:W-:Y:S02]  /*66c0*/  ISETP.LT.OR P5, PT, R3.reuse, 0x2, !P2 ;  /* 0x000000020300780c */ /* 0x040fe400057a1670 */
[C---:B------:R-:W-:Y:S02]  /*66d0*/  ISETP.LT.OR P1, PT, R3.reuse, 0x1, !P0 ;  /* 0x000000010300780c */ /* 0x040fe40004721670 */
[----:B------:R-:W-:-:S07]  /*66e0*/  ISETP.LT.OR P4, PT, R3, 0x2, !P0 ;  /* 0x000000020300780c */ /* 0x000fce0004781670 */
[-C--:B------:R-:W-:Y:S02]  /*66f0*/  @!P3 IMAD R5, R88, R153.reuse, RZ ;  /* 0x000000995805b224 */ /* 0x080fe400078e02ff */
[-C--:B------:R-:W-:Y:S02]  /*6700*/  @!P5 IMAD R89, R89, R153.reuse, RZ ;  /* 0x000000995959d224 */ /* 0x080fe400078e02ff */
[-C--:B------:R-:W-:Y:S01]  /*6710*/  @!P1 IMAD R13, R90, R153.reuse, RZ ;  /* 0x000000995a0d9224 */ /* 0x080fe200078e02ff */
[----:B------:R0:W-:Y:S01]  /*6720*/  @!P3 STG.E.U8 desc[UR36][R158.64], R5 ;  /* 0x000000059e00b986 */ /* 0x0001e2000c101124 */
[----:B------:R-:W-:Y:S01]  /*6730*/  ISETP.LT.OR P3, PT, R3, 0x9, !P2 ;  /* 0x000000090300780c */ /* 0x000fe20005761670 */
[----:B------:R-:W-:Y:S02]  /*6740*/  @!P4 IMAD R91, R91, R153, RZ ;  /* 0x000000995b5bc224 */ /* 0x000fe400078e02ff */
[----:B------:R-:W-:Y:S01]  /*6750*/  @!P5 STG.E.U8 desc[UR36][R158.64+0x1], R89 ;  /* 0x000001599e00d986 */ /* 0x000fe2000c101124 */
[----:B------:R-:W-:-:S03]  /*6760*/  ISETP.LT.OR P5, PT, R3, 0xa, !P2 ;  /* 0x0000000a0300780c */ /* 0x000fc600057a1670 */
[----:B------:R1:W-:Y:S01]  /*6770*/  @!P1 STG.E.U8 desc[UR36][R8.64], R13 ;  /* 0x0000000d08009986 */ /* 0x0003e2000c101124 */
[----:B------:R-:W-:-:S03]  /*6780*/  ISETP.LT.OR P1, PT, R3, 0x9, !P0 ;  /* 0x000000090300780c */ /* 0x000fc60004721670 */
[----:B------:R-:W-:Y:S01]  /*6790*/  @!P4 STG.E.U8 desc[UR36][R8.64+0x1], R91 ;  /* 0x0000015b0800c986 */ /* 0x000fe2000c101124 */
[----:B------:R-:W-:Y:S01]  /*67a0*/  ISETP.LT.OR P4, PT, R3, 0xa, !P0 ;  /* 0x0000000a0300780c */ /* 0x000fe20004781670 */
[----:B------:R-:W-:-:S04]  /*67b0*/  @!P3 IMAD R15, R92, R153, RZ ;  /* 0x000000995c0fb224 */ /* 0x000fc800078e02ff */
[-C--:B------:R-:W-:Y:S01]  /*67c0*/  @!P5 IMAD R93, R93, R153.reuse, RZ ;  /* 0x000000995d5dd224 */ /* 0x080fe200078e02ff */
[----:B------:R3:W-:Y:S01]  /*67d0*/  @!P3 STG.E.U8 desc[UR36][R158.64+0x8], R15 ;  /* 0x0000080f9e00b986 */ /* 0x0007e2000c101124 */
[C---:B------:R-:W-:Y:S02]  /*67e0*/  ISETP.LT.OR P3, PT, R3.reuse, 0x11, !P2 ;  /* 0x000000110300780c */ /* 0x040fe40005761670 */
[-C--:B0-----:R-:W-:Y:S01]  /*67f0*/  @!P1 IMAD R5, R94, R153.reuse, RZ ;  /* 0x000000995e059224 */ /* 0x081fe200078e02ff */
[----:B------:R-:W-:Y:S01]  /*6800*/  @!P5 STG.E.U8 desc[UR36][R158.64+0x9], R93 ;  /* 0x0000095d9e00d986 */ /* 0x000fe2000c101124 */
[----:B------:R-:W-:Y:S02]  /*6810*/  ISETP.LT.OR P5, PT, R3, 0x12, !P2 ;  /* 0x000000120300780c */ /* 0x000fe400057a1670 */
[----:B------:R-:W-:Y:S01]  /*6820*/  @!P4 IMAD R95, R95, R153, RZ ;  /* 0x000000995f5fc224 */ /* 0x000fe200078e02ff */
[----:B------:R0:W-:Y:S01]  /*6830*/  @!P1 STG.E.U8 desc[UR36][R8.64+0x8], R5 ;  /* 0x0000080508009986 */ /* 0x0001e2000c101124 */
[----:B------:R-:W-:-:S03]  /*6840*/  ISETP.LT.OR P1, PT, R3, 0x11, !P0 ;  /* 0x000000110300780c */ /* 0x000fc60004721670 */
[----:B------:R-:W-:Y:S01]  /*6850*/  @!P4 STG.E.U8 desc[UR36][R8.64+0x9], R95 ;  /* 0x0000095f0800c986 */ /* 0x000fe2000c101124 */
[----:B------:R-:W-:Y:S01]  /*6860*/  ISETP.LT.OR P4, PT, R3, 0x12, !P0 ;  /* 0x000000120300780c */ /* 0x000fe20004781670 */
[----:B-1----:R-:W-:-:S04]  /*6870*/  @!P3 IMAD R13, R96, R153, RZ ;  /* 0x00000099600db224 */ /* 0x002fc800078e02ff */
[-C--:B------:R-:W-:Y:S01]  /*6880*/  @!P5 IMAD R97, R97, R153.reuse, RZ ;  /* 0x000000996161d224 */ /* 0x080fe200078e02ff */
[----:B------:R1:W-:Y:S01]  /*6890*/  @!P3 STG.E.U8 desc[UR36][R158.64+0x10], R13 ;  /* 0x0000100d9e00b986 */ /* 0x0003e2000c101124 */
[C---:B------:R-:W-:Y:S02]  /*68a0*/  ISETP.LT.OR P3, PT, R3.reuse, 0x19, !P2 ;  /* 0x000000190300780c */ /* 0x040fe40005761670 */
[-C--:B---3--:R-:W-:Y:S01]  /*68b0*/  @!P1 IMAD R15, R98, R153.reuse, RZ ;  /* 0x00000099620f9224 */ /* 0x088fe200078e02ff */
[----:B------:R-:W-:Y:S01]  /*68c0*/  @!P5 STG.E.U8 desc[UR36][R158.64+0x11], R97 ;  /* 0x000011619e00d986 */ /* 0x000fe2000c101124 */
[----:B------:R-:W-:Y:S02]  /*68d0*/  ISETP.LT.OR P5, PT, R3, 0x1a, !P2 ;  /* 0x0000001a0300780c */ /* 0x000fe400057a1670 */
[----:B------:R-:W-:Y:S01]  /*68e0*/  @!P4 IMAD R99, R99, R153, RZ ;  /* 0x000000996363c224 */ /* 0x000fe200078e02ff */
[----:B------:R3:W-:Y:S01]  /*68f0*/  @!P1 STG.E.U8 desc[UR36][R8.64+0x10], R15 ;  /* 0x0000100f08009986 */ /* 0x0007e2000c101124 */
[----:B------:R-:W-:-:S03]  /*6900*/  ISETP.LT.OR P1, PT, R3, 0x19, !P0 ;  /* 0x000000190300780c */ /* 0x000fc60004721670 */
[----:B------:R-:W-:Y:S01]  /*6910*/  @!P4 STG.E.U8 desc[UR36][R8.64+0x11], R99 ;  /* 0x000011630800c986 */ /* 0x000fe2000c101124 */
[----:B------:R-:W-:Y:S01]  /*6920*/  ISETP.LT.OR P4, PT, R3, 0x1a, !P0 ;  /* 0x0000001a0300780c */ /* 0x000fe20004781670 */
[----:B0-----:R-:W-:-:S04]  /*6930*/  @!P3 IMAD R5, R100, R153, RZ ;  /* 0x000000996405b224 */ /* 0x001fc800078e02ff */
[-C--:B------:R-:W-:Y:S01]  /*6940*/  @!P5 IMAD R101, R101, R153.reuse, RZ ;  /* 0x000000996565d224 */ /* 0x080fe200078e02ff */
[----:B------:R0:W-:Y:S01]  /*6950*/  @!P3 STG.E.U8 desc[UR36][R158.64+0x18], R5 ;  /* 0x000018059e00b986 */ /* 0x0001e2000c101124 */
[C---:B------:R-:W-:Y:S02]  /*6960*/  ISETP.LT.OR P3, PT, R3.reuse, 0x21, !P2 ;  /* 0x000000210300780c */ /* 0x040fe40005761670 */
[-C--:B-1----:R-:W-:Y:S01]  /*6970*/  @!P1 IMAD R13, R102, R153.reuse, RZ ;  /* 0x00000099660d9224 */ /* 0x082fe200078e02ff */
[----:B------:R-:W-:Y:S01]  /*6980*/  @!P5 STG.E.U8 desc[UR36][R158.64+0x19], R101 ;  /* 0x000019659e00d986 */ /* 0x000fe2000c101124 */
[----:B------:R-:W-:Y:S02]  /*6990*/  ISETP.LT.OR P5, PT, R3, 0x22, !P2 ;  /* 0x000000220300780c */ /* 0x000fe400057a1670 */
[----:B------:R-:W-:Y:S01]  /*69a0*/  @!P4 IMAD R103, R103, R153, RZ ;  /* 0x000000996767c224 */ /* 0x000fe200078e02ff */
[----:B------:R1:W-:Y:S01]  /*69b0*/  @!P1 STG.E.U8 desc[UR36][R8.64+0x18], R13 ;  /* 0x0000180d08009986 */ /* 0x0003e2000c101124 */
[----:B------:R-:W-:-:S03]  /*69c0*/  ISETP.LT.OR P1, PT, R3, 0x21, !P0 ;  /* 0x000000210300780c */ /* 0x000fc60004721670 */
[----:B------:R-:W-:Y:S01]  /*69d0*/  @!P4 STG.E.U8 desc[UR36][R8.64+0x19], R103 ;  /* 0x000019670800c986 */ /* 0x000fe2000c101124 */
[----:B------:R-:W-:Y:S01]  /*69e0*/  ISETP.LT.OR P4, PT, R3, 0x22, !P0 ;  /* 0x000000220300780c */ /* 0x000fe20004781670 */
[----:B---3--:R-:W-:-:S04]  /*69f0*/  @!P3 IMAD R15, R104, R153, RZ ;  /* 0x00000099680fb224 */ /* 0x008fc800078e02ff */
        /* <DEDUP_REMOVED lines=128> */
[----:B------:R-:W-:-:S02]  /*7200*/  ISETP.GE.AND P1, PT, R0, 0x81, PT ;  /* 0x000000810000780c */ /* 0x000fc40003f26270 */
[C---:B------:R-:W-:Y:S01]  /*7210*/  ISETP.LT.OR P5, PT, R3.reuse, 0x79, !P0 ;  /* 0x000000790300780c */ /* 0x040fe200047a1670 */
[----:B------:R-:W-:Y:S01]  /*7220*/  @!P4 STG.E.U8 desc[UR36][R8.64+0x71], R147 ;  /* 0x000071930800c986 */ /* 0x000fe2000c101124 */
[C---:B------:R-:W-:Y:S01]  /*7230*/  ISETP.LT.OR P0, PT, R3.reuse, 0x7a, !P0 ;  /* 0x0000007a0300780c */ /* 0x040fe20004701670 */
[----:B0-----:R-:W-:Y:S01]  /*7240*/  @!P3 IMAD R5, R148, R153, RZ ;  /* 0x000000999405b224 */ /* 0x001fe200078e02ff */
[----:B------:R-:W-:-:S03]  /*7250*/  ISETP.LT.OR P4, PT, R3, 0x1, !P1 ;  /* 0x000000010300780c */ /* 0x000fc60004f81670 */
[----:B------:R-:W-:Y:S01]  /*7260*/  @!P2 IMAD R149, R149, R153, RZ ;  /* 0x000000999595a224 */ /* 0x000fe200078e02ff */
[----:B------:R0:W-:Y:S01]  /*7270*/  @!P3 STG.E.U8 desc[UR36][R158.64+0x78], R5 ;  /* 0x000078059e00b986 */ /* 0x0001e2000c101124 */
[----:B------:R-:W-:-:S03]  /*7280*/  ISETP.LT.OR P3, PT, R3, 0x2, !P1 ;  /* 0x000000020300780c */ /* 0x000fc60004f61670 */
[----:B------:R-:W-:Y:S01]  /*7290*/  @!P2 STG.E.U8 desc[UR36][R158.64+0x79], R149 ;  /* 0x000079959e00a986 */ /* 0x000fe2000c101124 */
[-C--:B-1----:R-:W-:Y:S01]  /*72a0*/  @!P5 IMAD R13, R150, R153.reuse, RZ ;  /* 0x00000099960dd224 */ /* 0x082fe200078e02ff */
[----:B------:R-:W-:Y:S01]  /*72b0*/  ISETP.GE.AND P2, PT, R0, 0x89, PT ;  /* 0x000000890000780c */ /* 0x000fe20003f46270 */
[-C--:B------:R-:W-:Y:S02]  /*72c0*/  @!P0 IMAD R151, R151, R153.reuse, RZ ;  /* 0x0000009997978224 */ /* 0x080fe400078e02ff */
[----:B---3--:R-:W-:Y:S01]  /*72d0*/  @!P4 IMAD R15, R24, R153, RZ ;  /* 0x00000099180fc224 */ /* 0x008fe200078e02ff */
[----:B------:R1:W-:Y:S01]  /*72e0*/  @!P5 STG.E.U8 desc[UR36][R8.64+0x78], R13 ;  /* 0x0000780d0800d986 */ /* 0x0003e2000c101124 */
[----:B------:R-:W-:-:S03]  /*72f0*/  ISETP.LT.OR P5, PT, R3, 0x1, !P2 ;  /* 0x000000010300780c */ /* 0x000fc600057a1670 */
[----:B------:R-:W-:Y:S01]  /*7300*/  @!P3 IMAD R25, R25, R153, RZ ;  /* 0x000000991919b224 */ /* 0x000fe200078e02ff */
[----:B------:R-:W-:Y:S01]  /*7310*/  @!P0 STG.E.U8 desc[UR36][R8.64+0x79], R151 ;  /* 0x0000799708008986 */ /* 0x000fe2000c101124 */
[----:B------:R-:W-:-:S03]  /*7320*/  ISETP.LT.OR P0, PT, R3, 0x2, !P2 ;  /* 0x000000020300780c */ /* 0x000fc60005701670 */
[----:B------:R-:W-:Y:S01]  /*7330*/  @!P4 STG.E.U8 desc[UR36][R6.64], R15 ;  /* 0x0000000f0600c986 */ /* 0x000fe2000c101124 */
        /* <DEDUP_REMOVED lines=19> */
[-C--:B------:R-:W-:Y:S01]  /*7470*/  @!P4 IMAD R9, R32, R153.reuse, RZ ;  /* 0x000000992009c224 */ /* 0x080fe200078e02ff */
        /* <DEDUP_REMOVED lines=127> */
[----:B-1----:R-:W-:-:S04]  /*7c70*/  @!P5 IMAD R13, R74, R153, RZ ;  /* 0x000000994a0dd224 */ /* 0x002fc800078e02ff */
        /* <DEDUP_REMOVED lines=12> */
[----:B------:R-:W-:-:S04]  /*7d40*/  @!P0 IMAD R9, R78, R153, RZ ;  /* 0x000000994e098224 */ /* 0x000fc800078e02ff */
[-C--:B------:R-:W-:Y:S01]  /*7d50*/  @!P4 IMAD R79, R79, R153.reuse, RZ ;  /* 0x000000994f4fc224 */ /* 0x080fe200078e02ff */
[----:B------:R1:W-:Y:S01]  /*7d60*/  @!P0 STG.E.U8 desc[UR36][R10.64+0x68], R9 ;  /* 0x000068090a008986 */ /* 0x0003e2000c101124 */
[----:B------:R-:W-:Y:S02]  /*7d70*/  ISETP.LT.OR P0, PT, R3, 0x71, !P2 ;  /* 0x000000710300780c */ /* 0x000fe40005701670 */
[----:B------:R-:W-:Y:S01]  /*7d80*/  @!P3 IMAD R81, R81, R153, RZ ;  /* 0x000000995151b224 */ /* 0x000fe200078e02ff */
[----:B------:R3:W-:Y:S01]  /*7d90*/  @!P4 STG.E.U8 desc[UR36][R10.64+0x69], R79 ;  /* 0x0000694f0a00c986 */ /* 0x0007e2000c101124 */
[----:B------:R-:W-:-:S03]  /*7da0*/  ISETP.LT.OR P4, PT, R3, 0x72, !P2 ;  /* 0x000000720300780c */ /* 0x000fc60005781670 */
[----:B------:R3:W-:Y:S01]  /*7db0*/  @!P3 STG.E.U8 desc[UR36][R6.64+0x71], R81 ;  /* 0x000071510600b986 */ /* 0x0007e2000c101124 */
[C---:B------:R-:W-:Y:S02]  /*7dc0*/  ISETP.LT.OR P3, PT, R3.reuse, 0x79, !P1 ;  /* 0x000000790300780c */ /* 0x040fe40004f61670 */
[C---:B------:R-:W-:Y:S01]  /*7dd0*/  ISETP.LT.OR P1, PT, R3.reuse, 0x7a, !P1 ;  /* 0x0000007a0300780c */ /* 0x040fe20004f21670 */
[----:B------:R3:W-:Y:S01]  /*7de0*/  @!P5 STG.E.U8 desc[UR36][R6.64+0x70], R13 ;  /* 0x0000700d0600d986 */ /* 0x0007e2000c101124 */
[C---:B------:R-:W-:Y:S02]  /*7df0*/  ISETP.LT.OR P5, PT, R3.reuse, 0x79, !P2 ;  /* 0x000000790300780c */ /* 0x040fe400057a1670 */
[----:B------:R-:W-:Y:S01]  /*7e00*/  ISETP.LT.OR P2, PT, R3, 0x7a, !P2 ;  /* 0x0000007a0300780c */ /* 0x000fe20005741670 */
[-C--:B------:R-:W-:Y:S02]  /*7e10*/  @!P0 IMAD R3, R82, R153.reuse, RZ ;  /* 0x0000009952038224 */ /* 0x080fe400078e02ff */
[----:B------:R-:W-:-:S03]  /*7e20*/  @!P4 IMAD R83, R83, R153, RZ ;  /* 0x000000995353c224 */ /* 0x000fc600078e02ff */
[----:B------:R3:W-:Y:S01]  /*7e30*/  @!P0 STG.E.U8 desc[UR36][R10.64+0x70], R3 ;  /* 0x000070030a008986 */ /* 0x0007e2000c101124 */
[-C--:B0-----:R-:W-:Y:S02]  /*7e40*/  @!P3 IMAD R5, R84, R153.reuse, RZ ;  /* 0x000000995405b224 */ /* 0x081fe400078e02ff */
[-C--:B------:R-:W-:Y:S01]  /*7e50*/  @!P1 IMAD R85, R85, R153.reuse, RZ ;  /* 0x0000009955559224 */ /* 0x080fe200078e02ff */
[----:B------:R3:W-:Y:S01]  /*7e60*/  @!P4 STG.E.U8 desc[UR36][R10.64+0x71], R83 ;  /* 0x000071530a00c986 */ /* 0x0007e2000c101124 */
[-C--:B-1----:R-:W-:Y:S02]  /*7e70*/  @!P5 IMAD R9, R86, R153.reuse, RZ ;  /* 0x000000995609d224 */ /* 0x082fe400078e02ff */
[----:B------:R-:W-:Y:S01]  /*7e80*/  @!P2 IMAD R87, R87, R153, RZ ;  /* 0x000000995757a224 */ /* 0x000fe200078e02ff */
[----:B------:R3:W-:Y:S04]  /*7e90*/  @!P3 STG.E.U8 desc[UR36][R6.64+0x78], R5 ;  /* 0x000078050600b986 */ /* 0x0007e8000c101124 */
[----:B------:R3:W-:Y:S04]  /*7ea0*/  @!P1 STG.E.U8 desc[UR36][R6.64+0x79], R85 ;  /* 0x0000795506009986 */ /* 0x0007e8000c101124 */
[----:B------:R3:W-:Y:S04]  /*7eb0*/  @!P5 STG.E.U8 desc[UR36][R10.64+0x78], R9 ;  /* 0x000078090a00d986 */ /* 0x0007e8000c101124 */
[----:B------:R3:W-:Y:S02]  /*7ec0*/  @!P2 STG.E.U8 desc[UR36][R10.64+0x79], R87 ;  /* 0x000079570a00a986 */ /* 0x0007e4000c101124 */
.L_x_286:
[----:B------:R-:W-:Y:S05]  /*7ed0*/  BSYNC B0 ;  /* 0x0000000000007941 */ /* 0x000fea0003800000 */
.L_x_28:
[----:B------:R-:W-:Y:S01]  /*7ee0*/  ULDC UR4, c[0x0][0xc] ;  /* 0x0000030000047ab9 */ /* 0x000fe20000000800 */
[----:B------:R-:W-:Y:S01]  /*7ef0*/  ULDC UR5, c[0x0][0x10] ;  /* 0x0000040000057ab9 */ /* 0x000fe20000000800 */
[----:B---3--:R-:W3:Y:S01]  /*7f00*/  LDC R3, c[0x0][0x14] ;  /* 0x00000500ff037b82 */ /* 0x008ee20000000800 */
[----:B------:R-:W-:Y:S01]  /*7f10*/  UIMAD.WIDE.U32 UR4, UR4, UR5, URZ ;  /* 0x00000005040472a5 */ /* 0x000fe2000f8e003f */
[----:B------:R-:W-:Y:S01]  /*7f20*/  PRMT R0, RZ, 0x7610, R0 ;  /* 0x00007610ff007816 */ /* 0x000fe20000000000 */
[----:B------:R-:W-:Y:S02]  /*7f30*/  IMAD.MOV.U32 R23, RZ, RZ, -0x1 ;  /* 0xffffffffff177424 */ /* 0x000fe400078e00ff */
[----:B------:R-:W-:Y:S02]  /*7f40*/  IMAD.MOV.U32 R22, RZ, RZ, -0x1 ;  /* 0xffffffffff167424 */ /* 0x000fe400078e00ff */
[----:B---3--:R-:W-:-:S04]  /*7f50*/  IMAD.WIDE.U32 R16, R3, UR4, R16 ;  /* 0x0000000403107c25 */ /* 0x008fc8000f8e0010 */
[----:B------:R-:W-:Y:S01]  /*7f60*/  IMAD R3, R3, UR5, RZ ;  /* 0x0000000503037c24 */ /* 0x000fe2000f8e02ff */
[----:B------:R-:W-:Y:S02]  /*7f70*/  ULDC.64 UR4, c[0x0][0x650] ;  /* 0x0001940000047ab9 */ /* 0x000fe40000000a00 */
[----:B------:R-:W-:Y:S01]  /*7f80*/  ISETP.GE.U32.AND P0, PT, R16, UR4, PT ;  /* 0x0000000410007c0c */ /* 0x000fe2000bf06070 */
[----:B------:R-:W-:-:S05]  /*7f90*/  IMAD.IADD R17, R17, 0x1, R3 ;  /* 0x0000000111117824 */ /* 0x000fca00078e0203 */
[----:B------:R-:W-:-:S13]  /*7fa0*/  ISETP.GE.U32.AND.EX P0, PT, R17, UR5, PT, P0 ;  /* 0x0000000511007c0c */ /* 0x000fda000bf06100 */
[----:B------:R-:W-:Y:S05]  /*7fb0*/  @P0 BRA `(.L_x_287) ;  /* 0x0000000400640947 */ /* 0x000fea0003800000 */
[----:B------:R-:W3:Y:S01]  /*7fc0*/  S2R R12, SR_CTAID.X ;  /* 0x00000000000c7919 */ /* 0x000ee20000002500 */
[----:B0-----:R-:W0:Y:S01]  /*7fd0*/  LDC.64 R10, c[0x0][0x628] ;  /* 0x00018a00ff0a7b82 */ /* 0x001e220000000a00 */
[----:B------:R-:W-:Y:S01]  /*7fe0*/  ULDC UR4, c[0x0][0x150] ;  /* 0x0000540000047ab9 */ /* 0x000fe20000000800 */
[----:B------:R-:W-:Y:S01]  /*7ff0*/  IMAD.MOV.U32 R8, RZ, RZ, R16 ;  /* 0x000000ffff087224 */ /* 0x000fe200078e0010 */
[----:B------:R-:W0:Y:S01]  /*8000*/  S2R R23, SR_CTAID.Y ;  /* 0x0000000000177919 */ /* 0x000e220000002600 */
[----:B------:R-:W-:-:S04]  /*8010*/  IMAD.MOV.U32 R9, RZ, RZ, R17 ;  /* 0x000000ffff097224 */ /* 0x000fc800078e0011 */
[----:B------:R-:W1:Y:S08]  /*8020*/  LDC R21, c[0x0][0x144] ;  /* 0x00005100ff157b82 */ /* 0x000e700000000800 */
[----:B------:R-:W1:Y:S08]  /*8030*/  LDC R0, c[0x0][0x630] ;  /* 0x00018c00ff007b82 */ /* 0x000e700000000800 */
[----:B------:R-:W1:Y:S01]  /*8040*/  LDC.64 R14, c[0x0][0x620] ;  /* 0x00018800ff0e7b82 */ /* 0x000e620000000a00 */
[----:B0-----:R-:W-:-:S04]  /*8050*/  ISETP.NE.U32.AND P0, PT, R10, RZ, PT ;  /* 0x000000ff0a00720c */ /* 0x001fc80003f05070 */
[----:B------:R-:W-:Y:S02]  /*8060*/  ISETP.NE.AND.EX P0, PT, R11, RZ, PT, P0 ;  /* 0x000000ff0b00720c */ /* 0x000fe40003f05300 */
[----:B---3--:R-:W-:-:S05]  /*8070*/  I2FP.F32.U32 R3, R12 ;  /* 0x0000000c00037245 */ /* 0x008fca0000201000 */
[----:B------:R-:W-:-:S04]  /*8080*/  FMUL R3, R3, UR4 ;  /* 0x0000000403037c20 */ /* 0x000fc80008400000 */
[----:B------:R0:W3:Y:S02]  /*8090*/  F2I.U32.TRUNC.NTZ R20, R3 ;  /* 0x0000000300147305 */ /* 0x0000e4000020f000 */
[----:B------:R-:W-:Y:S05]  /*80a0*/  @!P0 BRA `(.L_x_288) ;  /* 0x0000000000288947 */ /* 0x000fea0003800000 */
[----:B0-----:R-:W0:Y:S02]  /*80b0*/  LDC R3, c[0x0][0x634] ;  /* 0x00018d00ff037b82 */ /* 0x001e240000000800 */
[----:B0-----:R-:W-:-:S05]  /*80c0*/  IADD3 R3, P0, R16, R3, RZ ;  /* 0x0000000310037210 */ /* 0x001fca0007f1e0ff */
[----:B------:R-:W-:-:S04]  /*80d0*/  IMAD.X R13, RZ, RZ, R17, P0 ;  /* 0x000000ffff0d7224 */ /* 0x000fc800000e0611 */
[----:B------:R-:W-:-:S04]  /*80e0*/  IMAD.WIDE.U32 R4, R13, R10, RZ ;  /* 0x0000000a0d047225 */ /* 0x000fc800078e00ff */
[----:B-1----:R-:W-:-:S04]  /*80f0*/  IMAD.WIDE.U32 R6, P0, R3, R11, R4 ;  /* 0x0000000b03067225 */ /* 0x002fc80007800004 */
[----:B------:R-:W-:-:S04]  /*8100*/  IMAD.WIDE.U32 R4, R3, R10, RZ ;  /* 0x0000000a03047225 */ /* 0x000fc800078e00ff */
[----:B------:R-:W-:Y:S01]  /*8110*/  IMAD.X R9, RZ, RZ, RZ, P0 ;  /* 0x000000ffff097224 */ /* 0x000fe200000e06ff */
[----:B------:R-:W-:Y:S01]  /*8120*/  IADD3 RZ, P0, R5, R6, RZ ;  /* 0x0000000605ff7210 */ /* 0x000fe20007f1e0ff */
[----:B------:R-:W-:-:S04]  /*8130*/  IMAD.MOV.U32 R8, RZ, RZ, R7 ;  /* 0x000000ffff087224 */ /* 0x000fc800078e0007 */
[----:B------:R-:W-:-:S08]  /*8140*/  IMAD.WIDE.U32.X R8, R13, R11, R8, P0 ;  /* 0x0000000b0d087225 */ /* 0x000fd000000e0408 */
.L_x_288:
[----:B------:R-:W2:Y:S01]  /*8150*/  LDC.64 R26, c[0x0][0x640] ;  /* 0x00019000ff1a7b82 */ /* 0x000ea20000000a00 */
[-CC-:B-1----:R-:W-:Y:S01]  /*8160*/  SHF.R.U64 R22, R8, R0.reuse, R9.reuse ;  /* 0x0000000008167219 */ /* 0x182fe20000001209 */
[----:B---3--:R-:W-:Y:S01]  /*8170*/  IMAD.MOV R20, RZ, RZ, -R20 ;  /* 0x000000ffff147224 */ /* 0x008fe200078e0a14 */
[----:B------:R-:W-:Y:S01]  /*8180*/  SHF.R.U32.HI R0, RZ, R0, R9 ;  /* 0x00000000ff007219 */ /* 0x000fe20000011609 */
[----:B------:R-:W-:Y:S01]  /*8190*/  ULDC UR4, c[0x0][0x154] ;  /* 0x0000550000047ab9 */ /* 0x000fe20000000800 */
[----:B0-----:R-:W-:Y:S01]  /*81a0*/  IADD3 R3, P0, RZ, -R22, RZ ;  /* 0x80000016ff037210 */ /* 0x001fe20007f1e0ff */
[----:B------:R-:W-:Y:S02]  /*81b0*/  IMAD R21, R21, R20, R12 ;  /* 0x0000001415157224 */ /* 0x000fe400078e020c */
[----:B------:R-:W0:Y:S01]  /*81c0*/  LDC R6, c[0x0][0x618] ;  /* 0x00018600ff067b82 */ /* 0x000e220000000800 */
[----:B------:R-:W-:Y:S02]  /*81d0*/  IMAD.MOV.U32 R7, RZ, RZ, 0x1 ;  /* 0x00000001ff077424 */ /* 0x000fe400078e00ff */
[----:B------:R-:W-:-:S04]  /*81e0*/  IMAD.X R5, RZ, RZ, ~R0, P0 ;  /* 0x000000ffff057224 */ /* 0x000fc800000e0e00 */
[-C--:B------:R-:W-:Y:S01]  /*81f0*/  IMAD R0, R5, R14.reuse, RZ ;  /* 0x0000000e05007224 */ /* 0x080fe200078e02ff */
[----:B------:R-:W1:Y:S01]  /*8200*/  LDC R8, c[0x0][0x608] ;  /* 0x00018200ff087b82 */ /* 0x000e620000000800 */
[----:B------:R-:W-:-:S04]  /*8210*/  IMAD.WIDE.U32 R4, R3, R14, R16 ;  /* 0x0000000e03047225 */ /* 0x000fc800078e0010 */
[----:B------:R-:W-:Y:S01]  /*8220*/  IMAD R3, R3, R15, R0 ;  /* 0x0000000f03037224 */ /* 0x000fe200078e0200 */
[----:B------:R-:W-:Y:S02]  /*8230*/  I2FP.F32.U32 R0, R23 ;  /* 0x0000001700007245 */ /* 0x000fe40000201000 */
[----:B------:R-:W3:Y:S01]  /*8240*/  LDC R24, c[0x0][0x658] ;  /* 0x00019600ff187b82 */ /* 0x000ee20000000800 */
[----:B------:R-:W-:Y:S01]  /*8250*/  IMAD.IADD R3, R5, 0x1, R3 ;  /* 0x0000000105037824 */ /* 0x000fe200078e0203 */
[----:B--2---:R-:W-:Y:S01]  /*8260*/  ISETP.NE.U32.AND P0, PT, R26, RZ, PT ;  /* 0x000000ff1a00720c */ /* 0x004fe20003f05070 */
[----:B------:R-:W-:Y:S01]  /*8270*/  FMUL R0, R0, UR4 ;  /* 0x0000000400007c20 */ /* 0x000fe20008400000 */
[----:B------:R-:W-:Y:S02]  /*8280*/  IMAD.MOV.U32 R5, RZ, RZ, -0x1 ;  /* 0xffffffffff057424 */ /* 0x000fe400078e00ff */
[----:B------:R-:W-:Y:S01]  /*8290*/  ISETP.NE.AND.EX P0, PT, R27, RZ, PT, P0 ;  /* 0x000000ff1b00720c */ /* 0x000fe20003f05300 */
[----:B------:R2:W2:Y:S01]  /*82a0*/  F2I.U32.TRUNC.NTZ R13, R0 ;  /* 0x00000000000d7305 */ /* 0x0004a2000020f000 */
[----:B------:R-:W2:Y:S01]  /*82b0*/  LDC R20, c[0x0][0x148] ;  /* 0x00005200ff147b82 */ /* 0x000ea20000000800 */
[----:B0-----:R-:W-:-:S02]  /*82c0*/  SHF.R.U64 R12, R4, R6, R3 ;  /* 0x00000006040c7219 */ /* 0x001fc40000001203 */
[----:B------:R-:W-:-:S05]  /*82d0*/  SHF.R.U32.HI R3, RZ, R6, R3 ;  /* 0x00000006ff037219 */ /* 0x000fca0000011603 */
[----:B------:R-:W0:Y:S01]  /*82e0*/  LDC R15, c[0x0][0x600] ;  /* 0x00018000ff0f7b82 */ /* 0x000e220000000800 */
[-CC-:B-1----:R-:W-:Y:S02]  /*82f0*/  SHF.R.U64 R10, R12, R8.reuse, R3.reuse ;  /* 0x000000080c0a7219 */ /* 0x182fe40000001203 */
[----:B------:R-:W-:-:S05]  /*8300*/  SHF.R.U32.HI R3, RZ, R8, R3 ;  /* 0x00000008ff037219 */ /* 0x000fca0000011603 */
[----:B------:R-:W1:Y:S01]  /*8310*/  LDC R28, c[0x0][0x648] ;  /* 0x00019200ff1c7b82 */ /* 0x000e620000000800 */
[-C--:B---3--:R-:W-:Y:S02]  /*8320*/  SHF.L.U32 R4, R5, R24.reuse, RZ ;  /* 0x0000001805047219 */ /* 0x088fe400000006ff */
[--C-:B------:R-:W-:Y:S02]  /*8330*/  SHF.R.U64 R14, R10, R24, R3.reuse ;  /* 0x000000180a0e7219 */ /* 0x100fe40000001203 */
[----:B------:R-:W-:Y:S02]  /*8340*/  LOP3.LUT R25, RZ, R4, RZ, 0x33, !PT ;  /* 0x00000004ff197212 */ /* 0x000fe400078e33ff */
[-C--:B------:R-:W-:Y:S01]  /*8350*/  SHF.R.U32.HI R5, RZ, R24.reuse, R3 ;  /* 0x00000018ff057219 */ /* 0x080fe20000011603 */
[----:B------:R-:W3:Y:S01]  /*8360*/  LDC R29, c[0x0][0x638] ;  /* 0x00018e00ff1d7b82 */ /* 0x000ee20000000800 */
[----:B------:R-:W-:Y:S01]  /*8370*/  SHF.L.U32 R152, R7, R24, RZ ;  /* 0x0000001807987219 */ /* 0x000fe200000006ff */
[----:B------:R-:W-:-:S06]  /*8380*/  IMAD.MOV.U32 R4, RZ, RZ, R14 ;  /* 0x000000ffff047224 */ /* 0x000fcc00078e000e */
[----:B------:R-:W0:Y:S01]  /*8390*/  LDC R30, c[0x0][0x610] ;  /* 0x00018400ff1e7b82 */ /* 0x000e220000000800 */
[----:B------:R-:W-:Y:S05]  /*83a0*/  @!P0 BRA `(.L_x_289) ;  /* 0x0000000000288947 */ /* 0x000fea0003800000 */
[----:B------:R-:W4:Y:S02]  /*83b0*/  LDC R3, c[0x0][0x64c] ;  /* 0x00019300ff037b82 */ /* 0x000f240000000800 */
[----:B----4-:R-:W-:-:S05]  /*83c0*/  IADD3 R3, P0, R14, R3, RZ ;  /* 0x000000030e037210 */ /* 0x010fca0007f1e0ff */
        /* <DEDUP_REMOVED lines=8> */
.L_x_289:
[----:B------:R-:W-:Y:S01]  /*8450*/  ISETP.NE.AND P0, PT, R2, 0x1, PT ;  /* 0x000000010200780c */ /* 0x000fe20003f05270 */
[----:B0-----:R-:W-:Y:S01]  /*8460*/  VIADD R7, R15, 0xffffffff ;  /* 0xffffffff0f077836 */ /* 0x001fe20000000000 */
[----:B-12---:R-:W-:Y:S01]  /*8470*/  SHF.R.U64 R0, R4, R28, R5 ;  /* 0x0000001c04007219 */ /* 0x006fe20000001205 */
[----:B------:R-:W-:Y:S01]  /*8480*/  IMAD.MOV R13, RZ, RZ, -R13 ;  /* 0x000000ffff0d7224 */ /* 0x000fe200078e0a0d */
[----:B------:R-:W-:Y:S01]  /*8490*/  LOP3.LUT R5, R10, R25, RZ, 0xc0, !PT ;  /* 0x000000190a057212 */ /* 0x000fe200078ec0ff */
[----:B------:R-:W-:Y:S02]  /*84a0*/  IMAD.MOV.U32 R4, RZ, RZ, 0x1 ;  /* 0x00000001ff047424 */ /* 0x000fe400078e00ff */
[----:B------:R-:W-:Y:S02]  /*84b0*/  IMAD.MOV R3, RZ, RZ, -R0 ;  /* 0x000000ffff037224 */ /* 0x000fe400078e0a00 */
[----:B------:R-:W-:Y:S01]  /*84c0*/  IMAD R152, R152, R0, R5 ;  /* 0x0000000098987224 */ /* 0x000fe200078e0205 */
[----:B------:R-:W-:Y:S01]  /*84d0*/  LOP3.LUT R5, R12, R7, RZ, 0xc0, !PT ;  /* 0x000000070c057212 */ /* 0x000fe200078ec0ff */
[----:B---3--:R-:W-:-:S02]  /*84e0*/  IMAD R0, R3, R29, R14 ;  /* 0x0000001d03007224 */ /* 0x008fc400078e020e */
[----:B------:R-:W-:Y:S02]  /*84f0*/  @P0 IMAD R21, R20, R13, R23 ;  /* 0x0000000d14150224 */ /* 0x000fe400078e0217 */
[----:B------:R-:W-:Y:S01]  /*8500*/  IMAD R3, R0, R15, R5 ;  /* 0x0000000f00037224 */ /* 0x000fe200078e0205 */
[----:B------:R-:W-:Y:S01]  /*8510*/  PRMT R0, R4, 0x7610, R0 ;  /* 0x0000761004007816 */ /* 0x000fe20000000000 */
[----:B------:R-:W-:-:S05]  /*8520*/  IMAD R152, R152, R30, R21 ;  /* 0x0000001e98987224 */ /* 0x000fca00078e0215 */
[----:B------:R-:W-:Y:S02]  /*8530*/  SEL R23, R3, R152, !P0 ;  /* 0x0000009803177207 */ /* 0x000fe40004000000 */
[----:B------:R-:W-:-:S07]  /*8540*/  SEL R152, R152, R3, !P0 ;  /* 0x0000000398987207 */ /* 0x000fce0004000000 */
.L_x_287:
[----:B------:R-:W-:-:S13]  /*8550*/  LOP3.LUT P0, RZ, R0, 0xff, RZ, 0xc0, !PT ;  /* 0x000000ff00ff7812 */ /* 0x000fda000780c0ff */
[----:B------:R-:W-:Y:S05]  /*8560*/  @P0 BRA `(.L_x_290) ;  /* 0xffffff8800680947 */ /* 0x000fea000383ffff */
[----:B------:R-:W-:Y:S05]  /*8570*/  EXIT ;  /* 0x000000000000794d */ /* 0x000fea0003800000 */
.L_x_3:
[----:B0-----:R-:W-:Y:S01]  /*8580*/  ULDC.64 UR4, c[0x0][0x650] ;  /* 0x0001940000047ab9 */ /* 0x001fe20000000a00 */
        /* <DEDUP_REMOVED lines=25> */
.L_x_292:
[--C-:B------:R-:W-:Y:S01]  /*8720*/  SHF.R.U64 R12, R10, R14, R11.reuse ;  /* 0x0000000e0a0c7219 */ /* 0x100fe2000000120b */
[----:B------:R-:W0:Y:S01]  /*8730*/  LDC R22, c[0x0][0x618] ;  /* 0x00018600ff167b82 */ /* 0x000e220000000800 */
[----:B------:R-:W-:Y:S01]  /*8740*/  I2FP.F32.U32 R6, R4 ;  /* 0x0000000400067245 */ /* 0x000fe20000201000 */
[----:B------:R-:W-:Y:S01]  /*8750*/  ULDC UR4, c[0x0][0x150] ;  /* 0x0000540000047ab9 */ /* 0x000fe20000000800 */
[----:B------:R-:W-:Y:S02]  /*8760*/  SHF.R.U32.HI R5, RZ, R14, R11 ;  /* 0x0000000eff057219 */ /* 0x000fe4000001160b */
[----:B------:R-:W-:Y:S01]  /*8770*/  IADD3 R9, P0, RZ, -R12, RZ ;  /* 0x8000000cff097210 */ /* 0x000fe20007f1e0ff */
[----:B------:R-:W-:Y:S01]  /*8780*/  FMUL R11, R6, UR4 ;  /* 0x00000004060b7c20 */ /* 0x000fe20008400000 */
[----:B------:R-:W-:Y:S01]  /*8790*/  ULDC UR4, c[0x0][0x154] ;  /* 0x0000550000047ab9 */ /* 0x000fe20000000800 */
[----:B------:R-:W1:Y:S02]  /*87a0*/  LDC.64 R24, c[0x0][0x640] ;  /* 0x00019000ff187b82 */ /* 0x000e640000000a00 */
[----:B------:R-:W-:-:S02]  /*87b0*/  IMAD.X R5, RZ, RZ, ~R5, P0 ;  /* 0x000000ffff057224 */ /* 0x000fc400000e0e05 */
[----:B------:R-:W2:Y:S01]  /*87c0*/  F2I.U32.TRUNC.NTZ R11, R11 ;  /* 0x0000000b000b7305 */ /* 0x000ea2000020f000 */
[----:B------:R-:W-:-:S03]  /*87d0*/  IMAD.WIDE.U32 R6, R9, R20, R16 ;  /* 0x0000001409067225 */ /* 0x000fc600078e0010 */
[----:B------:R-:W3:Y:S01]  /*87e0*/  LDC R13, c[0x0][0x144] ;  /* 0x00005100ff0d7b82 */ /* 0x000ee20000000800 */
[----:B------:R-:W-:-:S04]  /*87f0*/  IMAD R8, R5, R20, RZ ;  /* 0x0000001405087224 */ /* 0x000fc800078e02ff */
[----:B------:R-:W-:Y:S02]  /*8800*/  IMAD R5, R9, R21, R8 ;  /* 0x0000001509057224 */ /* 0x000fe400078e0208 */
[----:B------:R-:W-:Y:S01]  /*8810*/  IMAD.MOV.U32 R8, RZ, RZ, -0x1 ;  /* 0xffffffffff087424 */ /* 0x000fe200078e00ff */
[----:B------:R-:W4:Y:S01]  /*8820*/  LDC R14, c[0x0][0x608] ;  /* 0x00018200ff0e7b82 */ /* 0x000f220000000800 */
[----:B------:R-:W-:Y:S01]  /*8830*/  IMAD.IADD R5, R7, 0x1, R5 ;  /* 0x0000000107057824 */ /* 0x000fe200078e0205 */
[----:B------:R-:W-:-:S04]  /*8840*/  I2FP.F32.U32 R7, R3 ;  /* 0x0000000300077245 */ /* 0x000fc80000201000 */
[-C--:B0-----:R-:W-:Y:S01]  /*8850*/  SHF.R.U64 R10, R6, R22.reuse, R5 ;  /* 0x00000016060a7219 */ /* 0x081fe20000001205 */
[----:B--2---:R-:W-:Y:S01]  /*8860*/  IMAD.MOV R6, RZ, RZ, -R11 ;  /* 0x000000ffff067224 */ /* 0x004fe200078e0a0b */
[----:B------:R-:W0:Y:S01]  /*8870*/  LDC R9, c[0x0][0x658] ;  /* 0x00019600ff097b82 */ /* 0x000e220000000800 */
[----:B-1----:R-:W-:Y:S01]  /*8880*/  ISETP.NE.U32.AND P0, PT, R24, RZ, PT ;  /* 0x000000ff1800720c */ /* 0x002fe20003f05070 */
[----:B------:R-:W-:Y:S01]  /*8890*/  FMUL R7, R7, UR4 ;  /* 0x0000000407077c20 */ /* 0x000fe20008400000 */
[----:B------:R-:W-:Y:S02]  /*88a0*/  SHF.R.U32.HI R5, RZ, R22, R5 ;  /* 0x00000016ff057219 */ /* 0x000fe40000011605 */
[----:B------:R-:W-:-:S03]  /*88b0*/  ISETP.NE.AND.EX P0, PT, R25, RZ, PT, P0 ;  /* 0x000000ff1900720c */ /* 0x000fc60003f05300 */
[----:B------:R-:W1:Y:S01]  /*88c0*/  LDC R20, c[0x0][0x148] ;  /* 0x00005200ff147b82 */ /* 0x000e620000000800 */
[----:B---3--:R-:W-:Y:S02]  /*88d0*/  IMAD R23, R13, R6, R4 ;  /* 0x000000060d177224 */ /* 0x008fe400078e0204 */
[----:B------:R-:W-:-:S05]  /*88e0*/  IMAD.MOV.U32 R6, RZ, RZ, 0x1 ;  /* 0x00000001ff067424 */ /* 0x000fca00078e00ff */
[----:B------:R-:W2:Y:S01]  /*88f0*/  LDC R21, c[0x0][0x600] ;  /* 0x00018000ff157b82 */ /* 0x000ea20000000800 */
[-CC-:B----4-:R-:W-:Y:S02]  /*8900*/  SHF.R.U64 R13, R10, R14.reuse, R5.reuse ;  /* 0x0000000e0a0d7219 */ /* 0x190fe40000001205 */
[----:B------:R-:W-:Y:S02]  /*8910*/  SHF.R.U32.HI R4, RZ, R14, R5 ;  /* 0x0000000eff047219 */ /* 0x000fe40000011605 */
[----:B------:R3:W4:Y:S03]  /*8920*/  F2I.U32.TRUNC.NTZ R14, R7 ;  /* 0x00000007000e7305 */ /* 0x000726000020f000 */
[----:B------:R-:W1:Y:S01]  /*8930*/  LDC R26, c[0x0][0x648] ;  /* 0x00019200ff1a7b82 */ /* 0x000e620000000800 */
[-C--:B0-----:R-:W-:Y:S02]  /*8940*/  SHF.R.U64 R15, R13, R9.reuse, R4 ;  /* 0x000000090d0f7219 */ /* 0x081fe40000001204 */
[----:B------:R-:W-:-:S02]  /*8950*/  SHF.L.U32 R8, R8, R9, RZ ;  /* 0x0000000908087219 */ /* 0x000fc400000006ff */
[-C--:B------:R-:W-:Y:S01]  /*8960*/  SHF.R.U32.HI R5, RZ, R9.reuse, R4 ;  /* 0x00000009ff057219 */ /* 0x080fe20000011604 */
[----:B------:R-:W-:Y:S01]  /*8970*/  IMAD.MOV.U32 R4, RZ, RZ, R15 ;  /* 0x000000ffff047224 */ /* 0x000fe200078e000f */
[----:B------:R-:W-:Y:S01]  /*8980*/  SHF.L.U32 R22, R6, R9, RZ ;  /* 0x0000000906167219 */ /* 0x000fe200000006ff */
[----:B------:R-:W0:Y:S01]  /*8990*/  LDC R27, c[0x0][0x638] ;  /* 0x00018e00ff1b7b82 */ /* 0x000e220000000800 */
[----:B------:R-:W-:-:S07]  /*89a0*/  LOP3.LUT R28, RZ, R8, RZ, 0x33, !PT ;  /* 0x00000008ff1c7212 */ /* 0x000fce00078e33ff */
        /* <DEDUP_REMOVED lines=12> */
.L_x_293:
[----:B------:R-:W-:Y:S01]  /*8a70*/  ISETP.NE.AND P0, PT, R2, 0x1, PT ;  /* 0x000000010200780c */ /* 0x000fe20003f05270 */
[----:B--2---:R-:W-:Y:S01]  /*8a80*/  VIADD R7, R21, 0xffffffff ;  /* 0xffffffff15077836 */ /* 0x004fe20000000000 */
[----:B-1----:R-:W-:Y:S01]  /*8a90*/  SHF.R.U64 R5, R4, R26, R5 ;  /* 0x0000001a04057219 */ /* 0x002fe20000001205 */
[----:B------:R-:W-:Y:S01]  /*8aa0*/  IMAD.MOV R14, RZ, RZ, -R14 ;  /* 0x000000ffff0e7224 */ /* 0x000fe200078e0a0e */
[----:B------:R-:W-:Y:S01]  /*8ab0*/  LOP3.LUT R4, R13, R28, RZ, 0xc0, !PT ;  /* 0x0000001c0d047212 */ /* 0x000fe200078ec0ff */
[----:B------:R-:W-:Y:S01]  /*8ac0*/  IMAD.MOV.U32 R8, RZ, RZ, R12 ;  /* 0x000000ffff087224 */ /* 0x000fe200078e000c */
[----:B------:R-:W-:Y:S01]  /*8ad0*/  LOP3.LUT R10, R10, R7, RZ, 0xc0, !PT ;  /* 0x000000070a0a7212 */ /* 0x000fe200078ec0ff */
[----:B------:R-:W-:Y:S02]  /*8ae0*/  IMAD.MOV R6, RZ, RZ, -R5 ;  /* 0x000000ffff067224 */ /* 0x000fe400078e0a05 */
[----:B------:R-:W-:-:S04]  /*8af0*/  IMAD R4, R22, R5, R4 ;  /* 0x0000000516047224 */ /* 0x000fc800078e0204 */
[----:B------:R-:W-:Y:S02]  /*8b00*/  @P0 IMAD R23, R20, R14, R3 ;  /* 0x0000000e14170224 */ /* 0x000fe400078e0203 */
[----:B0-----:R-:W-:Y:S02]  /*8b10*/  IMAD R3, R6, R27, R15 ;  /* 0x0000001b06037224 */ /* 0x001fe400078e020f */
[----:B------:R-:W-:Y:S02]  /*8b20*/  IMAD R7, R4, R29, R23 ;  /* 0x0000001d04077224 */ /* 0x000fe400078e0217 */
[----:B------:R-:W-:Y:S02]  /*8b30*/  IMAD R4, R3, R21, R10 ;  /* 0x0000001503047224 */ /* 0x000fe400078e020a */
[----:B------:R-:W-:-:S03]  /*8b40*/  IMAD.MOV.U32 R6, RZ, RZ, 0x1 ;  /* 0x00000001ff067424 */ /* 0x000fc600078e00ff */
[----:B------:R-:W-:Y:S02]  /*8b50*/  SEL R9, R4, R7, !P0 ;  /* 0x0000000704097207 */ /* 0x000fe40004000000 */
[----:B------:R-:W-:-:S07]  /*8b60*/  SEL R7, R7, R4, !P0 ;  /* 0x0000000407077207 */ /* 0x000fce0004000000 */
.L_x_291:
[----:B------:R-:W-:-:S08]  /*8b70*/  NOP ;  /* 0x0000000000007918 */ /* 0x000fd00000000000 */
[----:B------:R-:W0:-:S00]  /*8b80*/  USETMAXREG.DEALLOC.CTAPOOL 0x28 ;  /* 0x00000028000079c8 */ /* 0x000e0000080e0500 */
[----:B0-----:R-:W-:-:S13]  /*8b90*/  ISETP.NE.AND P0, PT, R0, RZ, PT ;  /* 0x000000ff0000720c */ /* 0x001fda0003f05270 */
[----:B------:R-:W-:Y:S05]  /*8ba0*/  @P0 EXIT ;  /* 0x000000000000094d */ /* 0x000fea0003800000 */
[----:B------:R-:W-:Y:S01]  /*8bb0*/  LOP3.LUT P0, RZ, R6, 0xff, RZ, 0xc0, !PT ;  /* 0x000000ff06ff7812 */ /* 0x000fe2000780c0ff */
[----:B------:R-:W-:Y:S02]  /*8bc0*/  IMAD.MOV.U32 R0, RZ, RZ, 0x1 ;  /* 0x00000001ff007424 */ /* 0x000fe400078e00ff */
[----:B------:R-:W-:-:S10]  /*8bd0*/  IMAD.MOV.U32 R12, RZ, RZ, RZ ;  /* 0x000000ffff0c7224 */ /* 0x000fd400078e00ff */
[----:B------:R-:W-:Y:S05]  /*8be0*/  @!P0 BRA `(.L_x_294) ;  /* 0x0000000c00308947 */ /* 0x000fea0003800000 */
[----:B------:R-:W0:Y:S01]  /*8bf0*/  LDC R0, c[0x0][0x28c] ;  /* 0x0000a300ff007b82 */ /* 0x000e220000000800 */
[----:B------:R-:W-:Y:S01]  /*8c00*/  ULDC UR5, c[0x0][0x600] ;  /* 0x0001800000057ab9 */ /* 0x000fe20000000800 */
[----:B------:R-:W-:Y:S01]  /*8c10*/  ULDC UR4, c[0x0][0xc] ;  /* 0x0000030000047ab9 */ /* 0x000fe20000000800 */
[----:B------:R-:W-:Y:S01]  /*8c20*/  UIADD3 UR16, UR5, -0x1, URZ ;  /* 0xffffffff05107890 */ /* 0x000fe2000fffe03f */
[C---:B------:R-:W-:Y:S01]  /*8c30*/  LOP3.LUT P2, RZ, R18.reuse, 0x7f, RZ, 0xc0, !PT ;  /* 0x0000007f12ff7812 */ /* 0x040fe2000784c0ff */
[----:B------:R-:W-:Y:S01]  /*8c40*/  ULDC UR6, c[0x0][0x658] ;  /* 0x0001960000067ab9 */ /* 0x000fe20000000800 */
[----:B------:R-:W-:Y:S01]  /*8c50*/  ULDC UR5, c[0x0][0x10] ;  /* 0x0000040000057ab9 */ /* 0x000fe20000000800 */
[----:B------:R-:W-:Y:S01]  /*8c60*/  UMOV UR7, 0xffffffff ;  /* 0xffffffff00077882 */ /* 0x000fe20000000000 */
[----:B------:R-:W-:Y:S01]  /*8c70*/  UMOV UR8, 0x1 ;  /* 0x0000000100087882 */ /* 0x000fe20000000000 */
[----:B------:R-:W-:Y:S01]  /*8c80*/  UIMAD.WIDE.U32 UR4, UR4, UR5, URZ ;  /* 0x00000005040472a5 */ /* 0x000fe2000f8e003f */
[----:B------:R-:W-:Y:S01]  /*8c90*/  LOP3.LUT P0, RZ, R18, 0x1f, RZ, 0xc0, !PT ;  /* 0x0000001f12ff7812 */ /* 0x000fe2000780c0ff */
[----:B------:R-:W-:Y:S01]  /*8ca0*/  USHF.L.U32 UR7, UR7, UR6, URZ ;  /* 0x0000000607077299 */ /* 0x000fe2000800063f */
[----:B------:R-:W-:Y:S01]  /*8cb0*/  BSSY B0, `(.L_x_294) ;  /* 0x00000bf000007945 */ /* 0x000fe20003800000 */
[----:B------:R-:W-:Y:S01]  /*8cc0*/  USHF.L.U32 UR18, UR8, UR6, URZ ;  /* 0x0000000608127299 */ /* 0x000fe2000800063f */
[----:B------:R-:W-:Y:S01]  /*8cd0*/  IMAD.MOV.U32 R13, RZ, RZ, 0x1 ;  /* 0x00000001ff0d7424 */ /* 0x000fe200078e00ff */
[----:B------:R-:W-:Y:S01]  /*8ce0*/  LOP3.LUT R11, R19, 0x2, RZ, 0xfc, !PT ;  /* 0x00000002130b7812 */ /* 0x000fe200078efcff */
[----:B------:R-:W-:Y:S01]  /*8cf0*/  ULDC UR6, c[0x0][0x14] ;  /* 0x0000050000067ab9 */ /* 0x000fe20000000800 */
[----:B------:R-:W-:Y:S01]  /*8d00*/  PLOP3.LUT P0, PT, P0, P2, PT, 0x8a, 0x0 ;  /* 0x000000000000781c */ /* 0x000fe20000705172 */
[----:B------:R-:W-:Y:S01]  /*8d10*/  UIMAD.WIDE.U32 UR20, UR4, UR6, URZ ;  /* 0x00000006041472a5 */ /* 0x000fe2000f8e003f */
[----:B------:R-:W-:Y:S01]  /*8d20*/  IMAD.MOV.U32 R12, RZ, RZ, RZ ;  /* 0x000000ffff0c7224 */ /* 0x000fe200078e00ff */
[----:B------:R-:W-:-:S02]  /*8d30*/  UIMAD UR13, UR5, UR6, URZ ;  /* 0x00000006050d72a4 */ /* 0x000fc4000f8e023f */
[----:B------:R-:W-:Y:S01]  /*8d40*/  ULOP3.LUT UR17, URZ, UR7, URZ, 0x33, !UPT ;  /* 0x000000073f117292 */ /* 0x000fe2000f8e333f */
[----:B0-----:R-:W-:Y:S01]  /*8d50*/  VIADD R0, R0, 0x1f ;  /* 0x0000001f00007836 */ /* 0x001fe20000000000 */
[----:B------:R-:W-:Y:S01]  /*8d60*/  UIADD3 UR13, UR21, UR13, URZ ;  /* 0x0000000d150d7290 */ /* 0x000fe2000fffe03f */
[----:B------:R-:W-:-:S03]  /*8d70*/  ULDC.64 UR22, c[0x0][0x198] ;  /* 0x0000660000167ab9 */ /* 0x000fc60000000a00 */
[----:B------:R-:W-:-:S04]  /*8d80*/  SHF.R.S32.HI R3, RZ, 0x1f, R0 ;  /* 0x0000001fff037819 */ /* 0x000fc80000011400 */
[----:B------:R-:W-:Y:S01]  /*8d90*/  LEA.HI R3, R3, R0, RZ, 0x5 ;  /* 0x0000000003037211 */ /* 0x000fe200078f28ff */
[----:B------:R-:W-:-:S03]  /*8da0*/  IMAD.MOV.U32 R0, RZ, RZ, 0x1 ;  /* 0x00000001ff007424 */ /* 0x000fc600078e00ff */
[----:B------:R-:W-:-:S05]  /*8db0*/  SHF.R.S32.HI R3, RZ, 0x5, R3 ;  /* 0x00000005ff037819 */ /* 0x000fca0000011403 */
[----:B------:R-:W-:-:S07]  /*8dc0*/  VIADD R10, R3, 0x1 ;  /* 0x00000001030a7836 */ /* 0x000fce0000000000 */
.L_x_306:
[----:B------:R-:W-:-:S03]  /*8dd0*/  UMOV UR4, 0xffffffff ;  /* 0xffffffff00047882 */ /* 0x000fc60000000000 */
[----:B------:R-:W-:Y:S05]  /*8de0*/  BRA.DIV UR4, `(.L_x_295) ;  /* 0x0000000e04747947 */ /* 0x000fea000b800000 */
[----:B------:R-:W-:-:S13]  /*8df0*/  ELECT P6, URZ, PT ;  /* 0x00000000003f782f */ /* 0x000fda00038c0000 */
.L_x_316:
[----:B------:R-:W0:Y:S01]  /*8e00*/  LDC R4, c[0x0][0x28c] ;  /* 0x0000a300ff047b82 */ /* 0x000e220000000800 */
[----:B------:R-:W-:Y:S01]  /*8e10*/  BSSY B1, `(.L_x_296) ;  /* 0x0000037000017945 */ /* 0x000fe20003800000 */
[----:B0-----:R-:W-:-:S13]  /*8e20*/  ISETP.LT.OR P6, PT, R4, 0x1, !P6 ;  /* 0x000000010400780c */ /* 0x001fda00077c1670 */
[----:B------:R-:W-:Y:S05]  /*8e30*/  @P6 BRA `(.L_x_297) ;  /* 0x0000000000d06947 */ /* 0x000fea0003800000 */
[----:B------:R-:W-:Y:S02]  /*8e40*/  IMAD.SHL.U32 R15, R9, 0x80, RZ ;  /* 0x00000080090f7824 */ /* 0x000fe400078e00ff */
[----:B------:R-:W-:Y:S02]  /*8e50*/  IMAD.SHL.U32 R18, R7, 0x100, RZ ;  /* 0x0000010007127824 */ /* 0x000fe400078e00ff */
[----:B------:R-:W-:Y:S02]  /*8e60*/  IMAD.MOV.U32 R20, RZ, RZ, RZ ;  /* 0x000000ffff147224 */ /* 0x000fe400078e00ff */
[----:B------:R-:W-:Y:S02]  /*8e70*/  IMAD.MOV.U32 R4, RZ, RZ, R10 ;  /* 0x000000ffff047224 */ /* 0x000fe400078e000a */
[----:B------:R-:W-:Y:S02]  /*8e80*/  IMAD.MOV.U32 R5, RZ, RZ, R0 ;  /* 0x000000ffff057224 */ /* 0x000fe400078e0000 */
[----:B------:R-:W-:-:S07]  /*8e90*/  IMAD.MOV.U32 R6, RZ, RZ, R12 ;  /* 0x000000ffff067224 */ /* 0x000fce00078e000c */
.L_x_301:
[----:B------:R-:W0:Y:S01]  /*8ea0*/  S2R R14, SR_CgaCtaId ;  /* 0x00000000000e7919 */ /* 0x000e220000008800 */
[----:B------:R-:W-:Y:S01]  /*8eb0*/  MOV R7, 0x400 ;  /* 0x0000040000077802 */ /* 0x000fe20000000f00 */
[----:B------:R-:W1:Y:S03]  /*8ec0*/  @!P2 LDC R9, c[0x0][0x500] ;  /* 0x00014000ff09ab82 */ /* 0x000e660000000800 */
[----:B0-----:R-:W-:Y:S02]  /*8ed0*/  LEA R21, R14, R7, 0x18 ;  /* 0x000000070e157211 */ /* 0x001fe400078ec0ff */
[----:B------:R-:W-:-:S03]  /*8ee0*/  SHF.L.U32 R7, R5, 0x1f, RZ ;  /* 0x0000001f05077819 */ /* 0x000fc600000006ff */
[----:B------:R-:W-:-:S04]  /*8ef0*/  IMAD R14, R6, 0x8, R21 ;  /* 0x00000008060e7824 */ /* 0x000fc800078e0215 */
[----:B------:R-:W0:Y:S02]  /*8f00*/  SYNCS.PHASECHK.TRANS64.TRYWAIT P1, [R14+URZ+0x18], R7 ;  /* 0x000018070e0075a7 */ /* 0x000e24000802017f */
[----:B01----:R-:W-:Y:S05]  /*8f10*/  @!P1 BRA `(.L_x_298) ;  /* 0x0000000c00489947 */ /* 0x003fea0003800000 */
.L_x_317:
[----:B0-----:R-:W-:Y:S01]  /*8f20*/  PRMT R7, R11, 0x9910, RZ ;  /* 0x000099100b077816 */ /* 0x001fe200000000ff */
[----:B------:R0:W-:Y:S03]  /*8f30*/  @!P2 SYNCS.ARRIVE.TRANS64 RZ, [R14+URZ], R9 ;  /* 0x000000090effa9a7 */ /* 0x0001e6000800003f */
[----:B------:R-:W-:-:S13]  /*8f40*/  ISETP.NE.AND P1, PT, R7, 0x2, PT ;  /* 0x000000020700780c */ /* 0x000fda0003f25270 */
[----:B0-----:R-:W-:Y:S05]  /*8f50*/  @P1 BRA `(.L_x_299) ;  /* 0x0000000000041947 */ /* 0x001fea0003800000 */
[----:B------:R-:W-:Y:S01]  /*8f60*/  BPT.TRAP 0x1 ;  /* 0x000000040000795c */ /* 0x000fe20000300000 */
.L_x_299:
[----:B------:R-:W-:Y:S05]  /*8f70*/  @P0 BRA `(.L_x_300) ;  /* 0x0000000000040947 */ /* 0x000fea0003800000 */
[----:B------:R-:W-:Y:S01]  /*8f80*/  BPT.TRAP 0x1 ;  /* 0x000000040000795c */ /* 0x000fe20000300000 */
.L_x_300:
[--C-:B------:R-:W-:Y:S01]  /*8f90*/  IMAD R7, R6, 0x2000, R21.reuse ;  /* 0x0000200006077824 */ /* 0x100fe200078e0215 */
[----:B------:R-:W-:Y:S01]  /*8fa0*/  R2UR UR9, R14 ;  /* 0x000000000e0972ca */ /* 0x000fe200000e0000 */
[----:B------:R-:W-:Y:S01]  /*8fb0*/  IMAD R21, R6, 0x1000, R21 ;  /* 0x0000100006157824 */ /* 0x000fe200078e0215 */
[----:B------:R-:W-:Y:S01]  /*8fc0*/  UIADD3 UR4, UP0, UR22, 0xf0, URZ ;  /* 0x000000f016047890 */ /* 0x000fe2000ff1e03f */
[----:B------:R-:W-:Y:S01]  /*8fd0*/  VIADD R4, R4, 0xffffffff ;  /* 0xffffffff04047836 */ /* 0x000fe20000000000 */
[----:B------:R-:W-:Y:S01]  /*8fe0*/  R2UR UR5, R7 ;  /* 0x00000000070572ca */ /* 0x000fe200000e0000 */
[----:B------:R-:W-:Y:S01]  /*8ff0*/  UIADD3 UR24, UP1, UR22, 0x1f0, URZ ;  /* 0x000001f016187890 */ /* 0x000fe2000ff3e03f */
[----:B------:R-:W-:Y:S01]  /*9000*/  R2UR UR8, R21 ;  /* 0x00000000150872ca */ /* 0x000fe200000e0000 */
[----:B------:R-:W-:Y:S01]  /*9010*/  VIADD R6, R6, 0x1 ;  /* 0x0000000106067836 */ /* 0x000fe20000000000 */
[----:B------:R-:W-:Y:S01]  /*9020*/  R2UR UR11, R18 ;  /* 0x00000000120b72ca */ /* 0x000fe200000e0000 */
[----:B------:R-:W-:Y:S01]  /*9030*/  UIADD3.X UR25, URZ, UR23, URZ, UP1, !UPT ;  /* 0x000000173f197290 */ /* 0x000fe20008ffe43f */
[----:B------:R-:W-:Y:S01]  /*9040*/  R2UR UR10, R20 ;  /* 0x00000000140a72ca */ /* 0x000fe200000e0000 */
[----:B------:R-:W-:Y:S01]  /*9050*/  UMOV UR6, 0x0 ;  /* 0x0000000000067882 */ /* 0x000fe20000000000 */
[----:B------:R-:W-:Y:S01]  /*9060*/  R2UR UR12, R8 ;  /* 0x00000000080c72ca */ /* 0x000fe200000e0000 */
[----:B------:R-:W-:Y:S01]  /*9070*/  UMOV UR7, 0x10000000 ;  /* 0x1000000000077882 */ /* 0x000fe20000000000 */
[----:B------:R-:W-:Y:S01]  /*9080*/  R2UR UR19, R15 ;  /* 0x000000000f1372ca */ /* 0x000fe200000e0000 */
[----:B------:R-:W-:Y:S01]  /*9090*/  VIADD R20, R20, 0x20 ;  /* 0x0000002014147836 */ /* 0x000fe20000000000 */
[----:B------:R-:W-:Y:S01]  /*90a0*/  ISETP.GT.AND P3, PT, R4, 0x1, PT ;  /* 0x000000010400780c */ /* 0x000fe20003f64270 */
[----:B------:R-:W-:Y:S01]  /*90b0*/  UIADD3 UR14, UR5, 0x100, URZ ;  /* 0x00000100050e7890 */ /* 0x000fe2000fffe03f */
[----:B------:R-:W-:Y:S01]  /*90c0*/  ISETP.NE.AND P1, PT, R6, 0x3, PT ;  /* 0x000000030600780c */ /* 0x000fe20003f25270 */
[----:B------:R-:W-:-:S02]  /*90d0*/  UIADD3.X UR5, URZ, UR23, URZ, UP0, !UPT ;  /* 0x000000173f057290 */ /* 0x000fc400087fe43f */
[----:B------:R-:W-:Y:S01]  /*90e0*/  UIADD3 UR15, UR8, 0x6100, URZ ;  /* 0x00006100080f7890 */ /* 0x000fe2000fffe03f */
[----:B------:R-:W-:Y:S02]  /*90f0*/  SEL R14, RZ, 0x1, P1 ;  /* 0x00000001ff0e7807 */ /* 0x000fe40000800000 */
[----:B------:R-:W-:Y:S01]  /*9100*/  UMOV UR8, UR14 ;  /* 0x0000000e00087c82 */ /* 0x000fe20008000000 */
[----:B------:R-:W-:Y:S02]  /*9110*/  SEL R6, R6, RZ, P1 ;  /* 0x000000ff06067207 */ /* 0x000fe40000800000 */
[----:B------:R-:W-:Y:S01]  /*9120*/  LOP3.LUT R5, R5, R14, RZ, 0x3c, !PT ;  /* 0x0000000e05057212 */ /* 0x000fe200078e3cff */
[----:B------:R0:W-:Y:S02]  /*9130*/  UTMALDG.3D [UR8], [UR4], desc[UR6] ;  /* 0x00000608040075b4 */ /* 0x0001e40008011000 */
[----:B0-----:R-:W-:Y:S01]  /*9140*/  UMOV UR8, UR15 ;  /* 0x0000000f00087c82 */ /* 0x001fe20008000000 */
[----:B------:R-:W-:-:S02]  /*9150*/  UMOV UR11, UR19 ;  /* 0x00000013000b7c82 */ /* 0x000fc40008000000 */
[----:B------:R0:W-:Y:S02]  /*9160*/  UTMALDG.3D [UR8], [UR24], desc[UR6] ;  /* 0x00000608180075b4 */ /* 0x0001e40008011000 */
[----:B0-----:R-:W-:Y:S05]  /*9170*/  @P3 BRA `(.L_x_301) ;  /* 0xfffffffc00483947 */ /* 0x001fea000383ffff */
.L_x_297:
[----:B------:R-:W-:Y:S05]  /*9180*/  BSYNC B1 ;  /* 0x0000000000017941 */ /* 0x000fea0003800000 */
.L_x_296:
[----:B------:R-:W-:Y:S01]  /*9190*/  LOP3.LUT P3, RZ, R13, 0xff, RZ, 0xc0, !PT ;  /* 0x000000ff0dff7812 */ /* 0x000fe2000786c0ff */
[----:B------:R-:W-:Y:S01]  /*91a0*/  IMAD.IADD R12, R3, 0x1, R12 ;  /* 0x00000001030c7824 */ /* 0x000fe200078e020c */
[----:B------:R-:W-:Y:S01]  /*91b0*/  IADD3 R16, P4, R16, UR20, RZ ;  /* 0x0000001410107c10 */ /* 0x000fe2000ff9e0ff */
[----:B------:R-:W-:Y:S01]  /*91c0*/  ULDC.64 UR4, c[0x0][0x650] ;  /* 0x0001940000047ab9 */ /* 0x000fe20000000a00 */
[----:B------:R-:W-:Y:S01]  /*91d0*/  BSSY B1, `(.L_x_302) ;  /* 0x000006a000017945 */ /* 0x000fe20003800000 */
[----:B------:R-:W-:Y:S01]  /*91e0*/  IMAD.MOV.U32 R9, RZ, RZ, -0x1 ;  /* 0xffffffffff097424 */ /* 0x000fe200078e00ff */
[----:B------:R-:W-:Y:S01]  /*91f0*/  ISETP.GT.U32.AND P1, PT, R12, 0x2, PT ;  /* 0x000000020c00780c */ /* 0x000fe20003f24070 */
[----:B------:R-:W-:Y:S01]  /*9200*/  IMAD.MOV.U32 R8, RZ, RZ, -0x1 ;  /* 0xffffffffff087424 */ /* 0x000fe200078e00ff */
[----:B------:R-:W-:Y:S02]  /*9210*/  IADD3.X R17, R17, UR13, RZ, P4, !PT ;  /* 0x0000000d11117c10 */ /* 0x000fe4000a7fe4ff */
[----:B------:R-:W-:-:S02]  /*9220*/  ISETP.LT.U32.AND P1, PT, R3, 0x3, P1 ;  /* 0x000000030300780c */ /* 0x000fc40000f21070 */
[----:B------:R-:W-:Y:S01]  /*9230*/  PRMT R13, RZ, 0x7610, R13 ;  /* 0x00007610ff0d7816 */ /* 0x000fe2000000000d */
[----:B------:R-:W0:Y:S01]  /*9240*/  @P3 S2R R5, SR_CgaCtaId ;  /* 0x0000000000053919 */ /* 0x000e220000008800 */
[----:B------:R-:W-:-:S04]  /*9250*/  @P3 MOV R4, 0x400 ;  /* 0x0000040000043802 */ /* 0x000fc80000000f00 */
[----:B0-----:R-:W-:Y:S01]  /*9260*/  @P3 LEA R6, R5, R4, 0x18 ;  /* 0x0000000405063211 */ /* 0x001fe200078ec0ff */
[----:B------:R-:W-:-:S03]  /*9270*/  IMAD.WIDE.U32 R4, R12, -0x55555555, RZ ;  /* 0xaaaaaaab0c047825 */ /* 0x000fc600078e00ff */
[----:B------:R0:W-:Y:S01]  /*9280*/  @P3 SYNCS.ARRIVE.TRANS64.A1T0 RZ, [R6+URZ+0x48], RZ ;  /* 0x000048ff06ff39a7 */ /* 0x0001e2000810003f */
[----:B------:R-:W-:Y:S02]  /*9290*/  ISETP.GE.U32.AND P3, PT, R3, 0x3, PT ;  /* 0x000000030300780c */ /* 0x000fe40003f66070 */
[----:B------:R-:W-:Y:S02]  /*92a0*/  SHF.R.U32.HI R7, RZ, 0x1, R5 ;  /* 0x00000001ff077819 */ /* 0x000fe40000011605 */
[----:B------:R-:W-:Y:S02]  /*92b0*/  SEL R5, RZ, 0x1, !P1 ;  /* 0x00000001ff057807 */ /* 0x000fe40004800000 */
[----:B------:R-:W-:Y:S01]  /*92c0*/  ISETP.GE.U32.AND P1, PT, R16, UR4, PT ;  /* 0x0000000410007c0c */ /* 0x000fe2000bf26070 */
[----:B------:R-:W-:Y:S01]  /*92d0*/  IMAD R12, R7, -0x3, R12 ;  /* 0xfffffffd070c7824 */ /* 0x000fe200078e020c */
[----:B------:R-:W-:Y:S02]  /*92e0*/  LOP3.LUT R0, R0, R5, RZ, 0x3c, !PT ;  /* 0x0000000500007212 */ /* 0x000fe400078e3cff */
[----:B------:R-:W-:-:S02]  /*92f0*/  ISETP.GE.U32.AND.EX P1, PT, R17, UR5, PT, P1 ;  /* 0x0000000511007c0c */ /* 0x000fc4000bf26110 */
[----:B------:R-:W-:Y:S02]  /*9300*/  PRMT R4, RZ, 0x7610, R4 ;  /* 0x00007610ff047816 */ /* 0x000fe40000000004 */
[----:B------:R-:W-:Y:S01]  /*9310*/  @P3 LOP3.LUT R0, R0, 0x1, R7, 0x78, !PT ;  /* 0x0000000100003812 */ /* 0x000fe200078e7807 */
[----:B------:R-:W-:-:S08]  /*9320*/  IMAD.MOV.U32 R7, RZ, RZ, -0x1 ;  /* 0xffffffffff077424 */ /* 0x000fd000078e00ff */
[----:B0-----:R-:W-:Y:S05]  /*9330*/  @P1 BRA `(.L_x_303) ;  /* 0x00000004004c1947 */ /* 0x001fea0003800000 */
[----:B------:R-:W-:Y:S01]  /*9340*/  ULDC.64 UR4, c[0x0][0x628] ;  /* 0x00018a0000047ab9 */ /* 0x000fe20000000a00 */
[----:B------:R-:W0:Y:S01]  /*9350*/  S2R R15, SR_CTAID.X ;  /* 0x00000000000f7919 */ /* 0x000e220000002500 */
[----:B------:R-:W-:Y:S01]  /*9360*/  ISETP.NE.U32.AND P1, PT, RZ, UR4, PT ;  /* 0x00000004ff007c0c */ /* 0x000fe2000bf25070 */
[----:B------:R-:W-:Y:S01]  /*9370*/  ULDC UR7, c[0x0][0x630] ;  /* 0x00018c0000077ab9 */ /* 0x000fe20000000800 */
[----:B------:R-:W-:Y:S01]  /*9380*/  IMAD.MOV.U32 R4, RZ, RZ, R16 ;  /* 0x000000ffff047224 */ /* 0x000fe200078e0010 */
[----:B------:R-:W1:Y:S01]  /*9390*/  S2R R14, SR_CTAID.Y ;  /* 0x00000000000e7919 */ /* 0x000e620000002600 */
[----:B------:R-:W-:Y:S01]  /*93a0*/  ISETP.NE.AND.EX P1, PT, RZ, UR5, PT, P1 ;  /* 0x00000005ff007c0c */ /* 0x000fe2000bf25310 */
[----:B------:R-:W-:-:S12]  /*93b0*/  IMAD.MOV.U32 R5, RZ, RZ, R17 ;  /* 0x000000ffff057224 */ /* 0x000fd800078e0011 */
[----:B------:R-:W-:Y:S05]  /*93c0*/  @!P1 BRA `(.L_x_304) ;  /* 0x0000000000289947 */ /* 0x000fea0003800000 */
[----:B------:R-:W-:Y:S02]  /*93d0*/  ULDC UR6, c[0x0][0x634] ;  /* 0x00018d0000067ab9 */ /* 0x000fe40000000800 */
[----:B------:R-:W-:-:S05]  /*93e0*/  IADD3 R9, P1, R16, UR6, RZ ;  /* 0x0000000610097c10 */ /* 0x000fca000ff3e0ff */
[----:B------:R-:W-:-:S04]  /*93f0*/  IMAD.X R21, RZ, RZ, R17, P1 ;  /* 0x000000ffff157224 */ /* 0x000fc800008e0611 */
[----:B------:R-:W-:-:S04]  /*9400*/  IMAD.WIDE.U32 R6, R21, UR4, RZ ;  /* 0x0000000415067c25 */ /* 0x000fc8000f8e00ff */
[----:B------:R-:W-:-:S04]  /*9410*/  IMAD.WIDE.U32 R6, P1, R9, UR5, R6 ;  /* 0x0000000509067c25 */ /* 0x000fc8000f820006 */
[----:B------:R-:W-:-:S04]  /*9420*/  IMAD.WIDE.U32 R8, R9, UR4, RZ ;  /* 0x0000000409087c25 */ /* 0x000fc8000f8e00ff */
[----:B------:R-:W-:Y:S01]  /*9430*/  IMAD.X R5, RZ, RZ, RZ, P1 ;  /* 0x000000ffff057224 */ /* 0x000fe200008e06ff */
[----:B------:R-:W-:Y:S01]  /*9440*/  IADD3 RZ, P1, R9, R6, RZ ;  /* 0x0000000609ff7210 */ /* 0x000fe20007f3e0ff */
[----:B------:R-:W-:-:S04]  /*9450*/  IMAD.MOV.U32 R4, RZ, RZ, R7 ;  /* 0x000000ffff047224 */ /* 0x000fc800078e0007 */
[----:B------:R-:W-:-:S08]  /*9460*/  IMAD.WIDE.U32.X R4, R21, UR5, R4, P1 ;  /* 0x0000000515047c25 */ /* 0x000fd000088e0404 */
.L_x_304:
[--C-:B------:R-:W-:Y:S01]  /*9470*/  SHF.R.U64 R8, R4, UR7, R5.reuse ;  /* 0x0000000704087c19 */ /* 0x100fe20008001205 */
[----:B------:R-:W-:Y:S01]  /*9480*/  ULDC.64 UR4, c[0x0][0x620] ;  /* 0x0001880000047ab9 */ /* 0x000fe20000000a00 */
[----:B------:R-:W-:Y:S01]  /*9490*/  SHF.R.U32.HI R4, RZ, UR7, R5 ;  /* 0x00000007ff047c19 */ /* 0x000fe20008011605 */
[----:B------:R-:W2:Y:S01]  /*94a0*/  LDC R24, c[0x0][0x144] ;  /* 0x00005100ff187b82 */ /* 0x000ea20000000800 */
[----:B------:R-:W-:Y:S01]  /*94b0*/  IADD3 R7, P1, RZ, -R8, RZ ;  /* 0x80000008ff077210 */ /* 0x000fe20007f3e0ff */
[----:B------:R-:W-:Y:S01]  /*94c0*/  ULDC.64 UR8, c[0x0][0x640] ;  /* 0x0001900000087ab9 */ /* 0x000fe20000000a00 */
[----:B0-----:R-:W-:Y:S01]  /*94d0*/  I2FP.F32.U32 R9, R15 ;  /* 0x0000000f00097245 */ /* 0x001fe20000201000 */
[----:B------:R-:W-:Y:S02]  /*94e0*/  ULDC UR6, c[0x0][0x608] ;  /* 0x0001820000067ab9 */ /* 0x000fe40000000800 */
[----:B------:R-:W-:Y:S01]  /*94f0*/  IMAD.X R4, RZ, RZ, ~R4, P1 ;  /* 0x000000ffff047224 */ /* 0x000fe200008e0e04 */
[----:B------:R-:W-:Y:S01]  /*9500*/  ISETP.NE.U32.AND P1, PT, RZ, UR8, PT ;  /* 0x00000008ff007c0c */ /* 0x000fe2000bf25070 */
[----:B------:R-:W0:Y:S02]  /*9510*/  LDC R21, c[0x0][0x148] ;  /* 0x00005200ff157b82 */ /* 0x000e240000000800 */
[----:B------:R-:W-:Y:S01]  /*9520*/  IMAD R6, R4, UR4, RZ ;  /* 0x0000000404067c24 */ /* 0x000fe2000f8e02ff */
[----:B------:R-:W-:Y:S01]  /*9530*/  ISETP.NE.AND.EX P1, PT, RZ, UR9, PT, P1 ;  /* 0x00000009ff007c0c */ /* 0x000fe2000bf25310 */
[----:B------:R-:W-:Y:S01]  /*9540*/  IMAD.WIDE.U32 R4, R7, UR4, R16 ;  /* 0x0000000407047c25 */ /* 0x000fe2000f8e0010 */
[----:B------:R-:W-:-:S03]  /*9550*/  ULDC UR4, c[0x0][0x150] ;  /* 0x0000540000047ab9 */ /* 0x000fc60000000800 */
[----:B------:R-:W-:Y:S02]  /*9560*/  IMAD R7, R7, UR5, R6 ;  /* 0x0000000507077c24 */ /* 0x000fe4000f8e0206 */
[----:B------:R-:W-:Y:S01]  /*9570*/  FMUL R6, R9, UR4 ;  /* 0x0000000409067c20 */ /* 0x000fe20008400000 */
[----:B------:R-:W-:Y:S01]  /*9580*/  ULDC UR4, c[0x0][0x618] ;  /* 0x0001860000047ab9 */ /* 0x000fe20000000800 */
[----:B------:R-:W-:Y:S01]  /*9590*/  ULDC UR5, c[0x0][0x154] ;  /* 0x0000550000057ab9 */ /* 0x000fe20000000800 */
[----:B------:R-:W-:-:S03]  /*95a0*/  IMAD.IADD R5, R5, 0x1, R7 ;  /* 0x0000000105057824 */ /* 0x000fc600078e0207 */
[----:B------:R-:W3:Y:S02]  /*95b0*/  F2I.U32.TRUNC.NTZ R6, R6 ;  /* 0x0000000600067305 */ /* 0x000ee4000020f000 */
[----:B------:R-:W-:Y:S02]  /*95c0*/  SHF.R.U64 R9, R4, UR4, R5 ;  /* 0x0000000404097c19 */ /* 0x000fe40008001205 */
[----:B-1----:R-:W-:-:S05]  /*95d0*/  I2FP.F32.U32 R4, R14 ;  /* 0x0000000e00047245 */ /* 0x002fca0000201000 */
[----:B------:R-:W-:Y:S01]  /*95e0*/  FMUL R22, R4, UR5 ;  /* 0x0000000504167c20 */ /* 0x000fe20008400000 */
[----:B------:R-:W-:Y:S01]  /*95f0*/  SHF.R.U32.HI R4, RZ, UR4, R5 ;  /* 0x00000004ff047c19 */ /* 0x000fe20008011605 */
[----:B------:R-:W-:-:S03]  /*9600*/  ULDC UR4, c[0x0][0x658] ;  /* 0x0001960000047ab9 */ /* 0x000fc60000000800 */
[--C-:B------:R-:W-:Y:S01]  /*9610*/  SHF.R.U64 R20, R9, UR6, R4.reuse ;  /* 0x0000000609147c19 */ /* 0x100fe20008001204 */
[----:B------:R-:W1:Y:S01]  /*9620*/  F2I.U32.TRUNC.NTZ R22, R22 ;  /* 0x0000001600167305 */ /* 0x000e62000020f000 */
[----:B------:R-:W-:Y:S01]  /*9630*/  SHF.R.U32.HI R5, RZ, UR6, R4 ;  /* 0x00000006ff057c19 */ /* 0x000fe20008011604 */
[----:B---3--:R-:W-:-:S03]  /*9640*/  IMAD.MOV R6, RZ, RZ, -R6 ;  /* 0x000000ffff067224 */ /* 0x008fc600078e0a06 */
[----:B------:R-:W-:Y:S01]  /*9650*/  SHF.R.U64 R18, R20, UR4, R5 ;  /* 0x0000000414127c19 */ /* 0x000fe20008001205 */
[----:B--2---:R-:W-:Y:S01]  /*9660*/  IMAD R15, R24, R6, R15 ;  /* 0x00000006180f7224 */ /* 0x004fe200078e020f */
[----:B------:R-:W-:-:S03]  /*9670*/  SHF.R.U32.HI R23, RZ, UR4, R5 ;  /* 0x00000004ff177c19 */ /* 0x000fc60008011605 */
[----:B------:R-:W-:Y:S02]  /*9680*/  IMAD.MOV.U32 R4, RZ, RZ, R18 ;  /* 0x000000ffff047224 */ /* 0x000fe400078e0012 */
[----:B------:R-:W-:Y:S01]  /*9690*/  IMAD.MOV.U32 R5, RZ, RZ, R23 ;  /* 0x000000ffff057224 */ /* 0x000fe200078e0017 */
[----:B-1----:R-:W-:Y:S06]  /*96a0*/  @!P1 BRA `(.L_x_305) ;  /* 0x0000000000289947 */ /* 0x002fec0003800000 */
[----:B------:R-:W-:Y:S02]  /*96b0*/  ULDC UR4, c[0x0][0x64c] ;  /* 0x0001930000047ab9 */ /* 0x000fe40000000800 */
[----:B------:R-:W-:-:S05]  /*96c0*/  IADD3 R5, P1, R18, UR4, RZ ;  /* 0x0000000412057c10 */ /* 0x000fca000ff3e0ff */
[----:B------:R-:W-:-:S04]  /*96d0*/  IMAD.X R23, RZ, RZ, R23, P1 ;  /* 0x000000ffff177224 */ /* 0x000fc800008e0617 */
[----:B------:R-:W-:-:S04]  /*96e0*/  IMAD.WIDE.U32 R6, R23, UR8, RZ ;  /* 0x0000000817067c25 */ /* 0x000fc8000f8e00ff */
[----:B------:R-:W-:-:S04]  /*96f0*/  IMAD.WIDE.U32 R6, P1, R5, UR9, R6 ;  /* 0x0000000905067c25 */ /* 0x000fc8000f820006 */
[----:B------:R-:W-:-:S04]  /*9700*/  IMAD.WIDE.U32 R4, R5, UR8, RZ ;  /* 0x0000000805047c25 */ /* 0x000fc8000f8e00ff */
[----:B------:R-:W-:Y:S01]  /*9710*/  IMAD.MOV.U32 R4, RZ, RZ, R7 ;  /* 0x000000ffff047224 */ /* 0x000fe200078e0007 */
[----:B------:R-:W-:Y:S01]  /*9720*/  IADD3 RZ, P3, R5, R6, RZ ;  /* 0x0000000605ff7210 */ /* 0x000fe20007f7e0ff */
[----:B------:R-:W-:-:S04]  /*9730*/  IMAD.X R5, RZ, RZ, RZ, P1 ;  /* 0x000000ffff057224 */ /* 0x000fc800008e06ff */
[----:B------:R-:W-:-:S08]  /*9740*/  IMAD.WIDE.U32.X R4, R23, UR9, R4, P3 ;  /* 0x0000000917047c25 */ /* 0x000fd000098e0404 */
.L_x_305:
[----:B------:R-:W-:Y:S01]  /*9750*/  ISETP.NE.AND P1, PT, R2, 0x1, PT ;  /* 0x000000010200780c */ /* 0x000fe20003f25270 */
[----:B------:R-:W-:Y:S01]  /*9760*/  ULDC UR4, c[0x0][0x648] ;  /* 0x0001920000047ab9 */ /* 0x000fe20000000800 */
[----:B------:R-:W-:Y:S01]  /*9770*/  LOP3.LUT R20, R20, UR17, RZ, 0xc0, !PT ;  /* 0x0000001114147c12 */ /* 0x000fe2000f8ec0ff */
[----:B------:R-:W-:Y:S01]  /*9780*/  IMAD.MOV R22, RZ, RZ, -R22 ;  /* 0x000000ffff167224 */ /* 0x000fe200078e0a16 */
[----:B------:R-:W-:Y:S01]  /*9790*/  SHF.R.U64 R5, R4, UR4, R5 ;  /* 0x0000000404057c19 */ /* 0x000fe20008001205 */
[----:B------:R-:W-:Y:S01]  /*97a0*/  ULDC UR4, c[0x0][0x638] ;  /* 0x00018e0000047ab9 */ /* 0x000fe20000000800 */
[----:B------:R-:W-:Y:S01]  /*97b0*/  LOP3.LUT R9, R9, UR16, RZ, 0xc0, !PT ;  /* 0x0000001009097c12 */ /* 0x000fe2000f8ec0ff */
[----:B------:R-:W-:Y:S01]  /*97c0*/  ULDC UR5, c[0x0][0x610] ;  /* 0x0001840000057ab9 */ /* 0x000fe20000000800 */
[----:B------:R-:W-:Y:S02]  /*97d0*/  IMAD.MOV.U32 R4, RZ, RZ, 0x1 ;  /* 0x00000001ff047424 */ /* 0x000fe400078e00ff */
[----:B------:R-:W-:-:S02]  /*97e0*/  IMAD.MOV R7, RZ, RZ, -R5 ;  /* 0x000000ffff077224 */ /* 0x000fc400078e0a05 */
[----:B------:R-:W-:Y:S02]  /*97f0*/  IMAD R20, R5, UR18, R20 ;  /* 0x0000001205147c24 */ /* 0x000fe4000f8e0214 */
[----:B0-----:R-:W-:Y:S02]  /*9800*/  @P1 IMAD R15, R21, R22, R14 ;  /* 0x00000016150f1224 */ /* 0x001fe400078e020e */
[----:B------:R-:W-:Y:S01]  /*9810*/  IMAD R18, R7, UR4, R18 ;  /* 0x0000000407127c24 */ /* 0x000fe2000f8e0212 */
[----:B------:R-:W-:Y:S01]  /*9820*/  ULDC UR4, c[0x0][0x600] ;  /* 0x0001800000047ab9 */ /* 0x000fe20000000800 */
[----:B------:R-:W-:Y:S02]  /*9830*/  IMAD R15, R20, UR5, R15 ;  /* 0x00000005140f7c24 */ /* 0x000fe4000f8e020f */
[----:B------:R-:W-:-:S05]  /*9840*/  IMAD R18, R18, UR4, R9 ;  /* 0x0000000412127c24 */ /* 0x000fca000f8e0209 */
[----:B------:R-:W-:Y:S02]  /*9850*/  SEL R9, R18, R15, !P1 ;  /* 0x0000000f12097207 */ /* 0x000fe40004800000 */
[----:B------:R-:W-:-:S07]  /*9860*/  SEL R7, R15, R18, !P1 ;  /* 0x000000120f077207 */ /* 0x000fce0004800000 */
.L_x_303:
[----:B------:R-:W-:Y:S05]  /*9870*/  BSYNC B1 ;  /* 0x0000000000017941 */ /* 0x000fea0003800000 */
.L_x_302:
[----:B------:R-:W-:-:S13]  /*9880*/  LOP3.LUT P1, RZ, R4, 0xff, RZ, 0xc0, !PT ;  /* 0x000000ff04ff7812 */ /* 0x000fda000782c0ff */
[----:B------:R-:W-:Y:S05]  /*9890*/  @P1 BRA `(.L_x_306) ;  /* 0xfffffff4004c1947 */ /* 0x000fea000383ffff */
[----:B------:R-:W-:Y:S05]  /*98a0*/  BSYNC B0 ;  /* 0x0000000000007941 */ /* 0x000fea0003800000 */
.L_x_294:
[----:B------:R-:W-:-:S03]  /*98b0*/  UMOV UR4, 0xffffffff ;  /* 0xffffffff00047882 */ /* 0x000fc60000000000 */
[----:B------:R-:W-:Y:S05]  /*98c0*/  BRA.DIV UR4, `(.L_x_307) ;  /* 0x0000000204f07947 */ /* 0x000fea000b800000 */
[----:B------:R-:W-:-:S13]  /*98d0*/  ELECT P6, URZ, PT ;  /* 0x00000000003f782f */ /* 0x000fda00038c0000 */
.L_x_320:
[----:B------:R-:W-:Y:S04]  /*98e0*/  BSSY B0, `(.L_x_308) ;  /* 0x0000022000007945 */ /* 0x000fe80003800000 */
[----:B------:R-:W-:Y:S05]  /*98f0*/  @!P6 BRA `(.L_x_309) ;  /* 0x000000000080e947 */ /* 0x000fea0003800000 */
[----:B------:R-:W-:-:S04]  /*9900*/  LOP3.LUT R19, R19, 0x2, RZ, 0xfc, !PT ;  /* 0x0000000213137812 */ /* 0x000fc800078efcff */
[----:B------:R-:W-:-:S13]  /*9910*/  ISETP.NE.AND P0, PT, R19, 0x3, PT ;  /* 0x000000031300780c */ /* 0x000fda0003f05270 */
[----:B------:R-:W-:Y:S05]  /*9920*/  @!P0 BRA `(.L_x_310) ;  /* 0x0000000000048947 */ /* 0x000fea0003800000 */
[----:B------:R-:W-:Y:S01]  /*9930*/  BPT.TRAP 0x1 ;  /* 0x000000040000795c */ /* 0x000fe20000300000 */
.L_x_310:
[----:B------:R-:W0:Y:S01]  /*9940*/  S2R R3, SR_CgaCtaId ;  /* 0x0000000000037919 */ /* 0x000e220000008800 */
[----:B------:R-:W-:-:S04]  /*9950*/  MOV R2, 0x400 ;  /* 0x0000040000027802 */ /* 0x000fc80000000f00 */
[----:B0-----:R-:W-:Y:S02]  /*9960*/  LEA R3, R3, R2, 0x18 ;  /* 0x0000000203037211 */ /* 0x001fe400078ec0ff */
[----:B------:R-:W-:-:S03]  /*9970*/  SHF.L.U32 R2, R0, 0x1f, RZ ;  /* 0x0000001f00027819 */ /* 0x000fc600000006ff */
[----:B------:R-:W-:-:S04]  /*9980*/  VIADD R3, R3, 0x18 ;  /* 0x0000001803037836 */ /* 0x000fc80000000000 */
[C---:B------:R-:W-:Y:S02]  /*9990*/  IMAD R7, R12.reuse, 0x8, R3 ;  /* 0x000000080c077824 */ /* 0x040fe400078e0203 */
[----:B------:R-:W-:Y:S02]  /*99a0*/  VIADD R12, R12, 0x1 ;  /* 0x000000010c0c7836 */ /* 0x000fe40000000000 */
[----:B------:R-:W0:Y:S03]  /*99b0*/  SYNCS.PHASECHK.TRANS64.TRYWAIT P0, [R7+URZ], R2 ;  /* 0x00000002070075a7 */ /* 0x000e26000800017f */
[----:B------:R-:W-:-:S04]  /*99c0*/  ISETP.NE.AND P1, PT, R12, 0x3, PT ;  /* 0x000000030c00780c */ /* 0x000fc80003f25270 */
[----:B------:R-:W-:Y:S02]  /*99d0*/  SEL R5, RZ, 0x1, P1 ;  /* 0x00000001ff057807 */ /* 0x000fe40000800000 */
[----:B------:R-:W-:Y:S02]  /*99e0*/  SEL R12, R12, RZ, P1 ;  /* 0x000000ff0c0c7207 */ /* 0x000fe40000800000 */
[----:B------:R-:W-:-:S03]  /*99f0*/  LOP3.LUT R5, R0, R5, RZ, 0x3c, !PT ;  /* 0x0000000500057212 */ /* 0x000fc600078e3cff */
[----:B------:R-:W-:Y:S01]  /*9a00*/  IMAD R9, R12, 0x8, R3 ;  /* 0x000000080c097824 */ /* 0x000fe200078e0203 */
[----:B------:R-:W-:Y:S01]  /*9a10*/  SHF.L.U32 R4, R5, 0x1f, RZ ;  /* 0x0000001f05047819 */ /* 0x000fe200000006ff */
[----:B0-----:R-:W-:Y:S06]  /*9a20*/  @!P0 BRA `(.L_x_311) ;  /* 0x0000000000b88947 */ /* 0x001fec0003800000 */
.L_x_321:
[----:B------:R-:W1:Y:S01]  /*9a30*/  SYNCS.PHASECHK.TRANS64.TRYWAIT P0, [R9+URZ], R4 ;  /* 0x00000004090075a7 */ /* 0x000e62000800017f */
[----:B------:R-:W-:-:S05]  /*9a40*/  VIADD R0, R12, 0x1 ;  /* 0x000000010c007836 */ /* 0x000fca0000000000 */
[----:B------:R-:W-:-:S04]  /*9a50*/  ISETP.NE.AND P1, PT, R0, 0x3, PT ;  /* 0x000000030000780c */ /* 0x000fc80003f25270 */
[----:B0-----:R-:W-:Y:S02]  /*9a60*/  SEL R2, RZ, 0x1, P1 ;  /* 0x00000001ff027807 */ /* 0x001fe40000800000 */
[----:B------:R-:W-:Y:S02]  /*9a70*/  SEL R0, R0, RZ, P1 ;  /* 0x000000ff00007207 */ /* 0x000fe40000800000 */
[----:B------:R-:W-:Y:S01]  /*9a80*/  LOP3.LUT R2, R5, R2, RZ, 0x3c, !PT ;  /* 0x0000000205027212 */ /* 0x000fe200078e3cff */
[----:B-1----:R-:W-:Y:S06]  /*9a90*/  @!P0 BRA `(.L_x_312) ;  /* 0x0000000000b08947 */ /* 0x002fec0003800000 */
.L_x_322:
[----:B------:R-:W-:Y:S01]  /*9aa0*/  IMAD R3, R0, 0x8, R3 ;  /* 0x0000000800037824 */ /* 0x000fe200078e0203 */
[----:B------:R-:W-:-:S07]  /*9ab0*/  SHF.L.U32 R0, R2, 0x1f, RZ ;  /* 0x0000001f02007819 */ /* 0x000fce00000006ff */
.L_x_313:
[----:B-1----:R1:W2:Y:S02]  /*9ac0*/  SYNCS.PHASECHK.TRANS64.TRYWAIT P0, [R3+URZ], R0 ;  /* 0x00000000030075a7 */ /* 0x0022a4000800017f */
[----:B--2---:R-:W-:Y:S05]  /*9ad0*/  @!P0 NANOSLEEP.SYNCS 0x989680 ;  /* 0x009896800000895d */ /* 0x004fea0003900000 */
[----:B------:R-:W2:Y:S02]  /*9ae0*/  @!P0 SYNCS.PHASECHK.TRANS64 P0, [R3+URZ], R0 ;  /* 0x00000000030085a7 */ /* 0x000ea4000800007f */
[----:B--2---:R-:W-:Y:S05]  /*9af0*/  @!P0 BRA `(.L_x_313) ;  /* 0xfffffffc00f08947 */ /* 0x004fea000383ffff */
.L_x_309:
[----:B------:R-:W-:Y:S05]  /*9b00*/  BSYNC B0 ;  /* 0x0000000000007941 */ /* 0x000fea0003800000 */
.L_x_308:
[----:B------:R-:W-:Y:S05]  /*9b10*/  EXIT ;  /* 0x000000000000794d */ /* 0x000fea0003800000 */
.L_x_17:
[----:B----4-:R4:W0:Y:S02]  /*9b20*/  SYNCS.PHASECHK.TRANS64.TRYWAIT P1, [R3+URZ], R0 ;  /* 0x00000000030075a7 */ /* 0x010824000802017f */
[----:B0-----:R-:W-:Y:S05]  /*9b30*/  @!P1 NANOSLEEP.SYNCS 0x989680 ;  /* 0x009896800000995d */ /* 0x001fea0003900000 */
[----:B------:R-:W0:Y:S02]  /*9b40*/  @!P1 SYNCS.PHASECHK.TRANS64 P1, [R3+URZ], R0 ;  /* 0x00000000030095a7 */ /* 0x000e24000802007f */
[----:B0-----:R-:W-:Y:S05]  /*9b50*/  @!P1 BRA `(.L_x_17) ;  /* 0xfffffffc00f09947 */ /* 0x001fea000383ffff */
[----:B------:R-:W-:Y:S05]  /*9b60*/  BRA `(.L_x_16) ;  /* 0xffffff7400b87947 */ /* 0x000fea000383ffff */
.L_x_22:
[----:B-1----:R1:W3:Y:S02]  /*9b70*/  SYNCS.PHASECHK.TRANS64.TRYWAIT P1, [R5+URZ], R4 ;  /* 0x00000004050075a7 */ /* 0x0022e4000802017f */
[----:B---3--:R-:W-:Y:S05]  /*9b80*/  @!P1 NANOSLEEP.SYNCS 0x989680 ;  /* 0x009896800000995d */ /* 0x008fea0003900000 */
[----:B------:R-:W3:Y:S02]  /*9b90*/  @!P1 SYNCS.PHASECHK.TRANS64 P1, [R5+URZ], R4 ;  /* 0x00000004050095a7 */ /* 0x000ee4000802007f */
[----:B---3--:R-:W-:Y:S05]  /*9ba0*/  @!P1 BRA `(.L_x_22) ;  /* 0xfffffffc00f09947 */ /* 0x008fea000383ffff */
[----:B------:R-:W-:Y:S05]  /*9bb0*/  BRA `(.L_x_21) ;  /* 0xffffff78005c7947 */ /* 0x000fea000383ffff */
.L_x_295:
[----:B------:R-:W-:Y:S01]  /*9bc0*/  BSSY B1, `(.L_x_314) ;  /* 0x0000006000017945 */ /* 0x000fe20003800000 */
[----:B------:R-:W-:-:S07]  /*9bd0*/  IMAD.MOV.U32 R15, RZ, RZ, -0x1 ;  /* 0xffffffffff0f7424 */ /* 0x000fce00078e00ff */
[----:B------:R-:W-:Y:S05]  /*9be0*/  WARPSYNC.COLLECTIVE R15, `(.L_x_315) ;  /* 0x000000000f0c7348 */ /* 0x000fea0003c00000 */
[----:B------:R-:W-:Y:S02]  /*9bf0*/  ELECT P6, UR62, PT ;  /* 0x00000000003e782f */ /* 0x000fe400038c0000 */
[----:B------:R-:W-:Y:S01]  /*9c00*/  MOV R14, UR62 ;  /* 0x0000003e000e7c02 */ /* 0x000fe20008000f00 */
[----:B------:R-:W-:Y:S10]  /*9c10*/  ENDCOLLECTIVE ;  /* 0x000000000000791b */ /* 0x000ff40003800000 */
.L_x_315:
[----:B------:R-:W-:Y:S05]  /*9c20*/  BSYNC B1 ;  /* 0x0000000000017941 */ /* 0x000fea0003800000 */
.L_x_314:
[----:B------:R-:W-:Y:S05]  /*9c30*/  BRA `(.L_x_316) ;  /* 0xfffffff000707947 */ /* 0x000fea000383ffff */
.L_x_298:
[----:B0-----:R0:W1:Y:S02]  /*9c40*/  SYNCS.PHASECHK.TRANS64.TRYWAIT P1, [R14+URZ+0x18], R7 ;  /* 0x000018070e0075a7 */ /* 0x001064000802017f */
[----:B-1----:R-:W-:Y:S05]  /*9c50*/  @!P1 NANOSLEEP.SYNCS 0x989680 ;  /* 0x009896800000995d */ /* 0x002fea0003900000 */
[----:B------:R-:W1:Y:S02]  /*9c60*/  @!P1 SYNCS.PHASECHK.TRANS64 P1, [R14+URZ+0x18], R7 ;  /* 0x000018070e0095a7 */ /* 0x000e64000802007f */
[----:B-1----:R-:W-:Y:S05]  /*9c70*/  @!P1 BRA `(.L_x_298) ;  /* 0xfffffffc00f09947 */ /* 0x002fea000383ffff */
[----:B------:R-:W-:Y:S05]  /*9c80*/  BRA `(.L_x_317) ;  /* 0xfffffff000a47947 */ /* 0x000fea000383ffff */
.L_x_307:
[----:B------:R-:W-:Y:S01]  /*9c90*/  BSSY B0, `(.L_x_318) ;  /* 0x0000006000007945 */ /* 0x000fe20003800000 */
[----:B------:R-:W-:-:S07]  /*9ca0*/  IMAD.MOV.U32 R15, RZ, RZ, -0x1 ;  /* 0xffffffffff0f7424 */ /* 0x000fce00078e00ff */
[----:B------:R-:W-:Y:S05]  /*9cb0*/  WARPSYNC.COLLECTIVE R15, `(.L_x_319) ;  /* 0x000000000f0c7348 */ /* 0x000fea0003c00000 */
[----:B------:R-:W-:Y:S02]  /*9cc0*/  ELECT P6, UR62, PT ;  /* 0x00000000003e782f */ /* 0x000fe400038c0000 */
[----:B------:R-:W-:Y:S01]  /*9cd0*/  MOV R14, UR62 ;  /* 0x0000003e000e7c02 */ /* 0x000fe20008000f00 */
[----:B------:R-:W-:Y:S10]  /*9ce0*/  ENDCOLLECTIVE ;  /* 0x000000000000791b */ /* 0x000ff40003800000 */
.L_x_319:
[----:B------:R-:W-:Y:S05]  /*9cf0*/  BSYNC B0 ;  /* 0x0000000000007941 */ /* 0x000fea0003800000 */
.L_x_318:
[----:B------:R-:W-:Y:S05]  /*9d00*/  BRA `(.L_x_320) ;  /* 0xfffffff800f47947 */ /* 0x000fea000383ffff */
.L_x_311:
[----:B0-----:R0:W1:Y:S02]  /*9d10*/  SYNCS.PHASECHK.TRANS64.TRYWAIT P0, [R7+URZ], R2 ;  /* 0x00000002070075a7 */ /* 0x001064000800017f */
[----:B-1----:R-:W-:Y:S05]  /*9d20*/  @!P0 NANOSLEEP.SYNCS 0x989680 ;  /* 0x009896800000895d */ /* 0x002fea0003900000 */
[----:B------:R-:W1:Y:S02]  /*9d30*/  @!P0 SYNCS.PHASECHK.TRANS64 P0, [R7+URZ], R2 ;  /* 0x00000002070085a7 */ /* 0x000e64000800007f */
[----:B-1----:R-:W-:Y:S05]  /*9d40*/  @!P0 BRA `(.L_x_311) ;  /* 0xfffffffc00f08947 */ /* 0x002fea000383ffff */
[----:B------:R-:W-:Y:S05]  /*9d50*/  BRA `(.L_x_321) ;  /* 0xfffffffc00347947 */ /* 0x000fea000383ffff */
.L_x_312:
[----:B0-----:R0:W1:Y:S02]  /*9d60*/  SYNCS.PHASECHK.TRANS64.TRYWAIT P0, [R9+URZ], R4 ;  /* 0x00000004090075a7 */ /* 0x001064000800017f */
[----:B-1----:R-:W-:Y:S05]  /*9d70*/  @!P0 NANOSLEEP.SYNCS 0x989680 ;  /* 0x009896800000895d */ /* 0x002fea0003900000 */
[----:B------:R-:W1:Y:S02]  /*9d80*/  @!P0 SYNCS.PHASECHK.TRANS64 P0, [R9+URZ], R4 ;  /* 0x00000004090085a7 */ /* 0x000e64000800007f */
[----:B-1----:R-:W-:Y:S05]  /*9d90*/  @!P0 BRA `(.L_x_312) ;  /* 0xfffffffc00f08947 */ /* 0x002fea000383ffff */
[----:B------:R-:W-:Y:S05]  /*9da0*/  BRA `(.L_x_322) ;  /* 0xfffffffc003c7947 */ /* 0x000fea000383ffff */
.L_x_323:
[----:B------:R-:W-:-:S00]  /*9db0*/  BRA `(.L_x_323) ;  /* 0xfffffffc00fc7947 */ /* 0x000fc0000383ffff */
[----:B------:R-:W-:-:S00]  /*9dc0*/  NOP ;  /* 0x0000000000007918 */ /* 0x000fc00000000000 */
        /* <DEDUP_REMOVED lines=11> */
.L_x_324:


//--------------------- .nv.global.init           --------------------------
	.section	.nv.global.init,"aw",@progbits
.nv.global.init:
	.type		$str$22,@object
	.size		$str$22,($str$23 - $str$22)
$str$22:
        /*0000*/ 	.byte	0x6b, 0x5f, 0x74, 0x69, 0x6c, 0x65, 0x5f, 0x63, 0x6f, 0x75, 0x6e, 0x74, 0x20, 0x3e, 0x3d, 0x20
        /*0010*/ 	.byte	0x31, 0x00
	.type		$str$23,@object
	.size		$str$23,(__unnamed_1 - $str$23)
$str$23:
        /*0012*/ 	.byte	0x2f, 0x74, 0x6d, 0x70, 0x2f, 0x63, 0x75, 0x74, 0x6c, 0x61, 0x73, 0x73, 0x5f, 0x73, 0x77, 0x65
        /*0022*/ 	.byte	0x65, 0x70, 0x5f, 0x73, 0x72, 0x63, 0x2f, 0x69, 0x6e, 0x63, 0x6c, 0x75, 0x64, 0x65, 0x2f, 0x63
        /*0032*/ 	.byte	0x75, 0x74, 0x6c, 0x61, 0x73, 0x73, 0x2f, 0x67, 0x65, 0x6d, 0x6d, 0x2f, 0x63, 0x6f, 0x6c, 0x6c
        /*0042*/ 	.byte	0x65, 0x63, 0x74, 0x69, 0x76, 0x65, 0x2f, 0x73, 0x6d, 0x39, 0x30, 0x5f, 0x6d, 0x6d, 0x61, 0x5f
        /*0052*/ 	.byte	0x74, 0x6d, 0x61, 0x5f, 0x67, 0x6d, 0x6d, 0x61, 0x5f, 0x73, 0x73, 0x5f, 0x77, 0x61, 0x72, 0x70
        /*0062*/ 	.byte	0x73, 0x70, 0x65, 0x63, 0x69, 0x61, 0x6c, 0x69, 0x7a, 0x65, 0x64, 0x2e, 0x68, 0x70, 0x70, 0x00
	.type		__unnamed_1,@object
	.size		__unnamed_1,(.L_0 - __unnamed_1)
__unnamed_1:
        /*0072*/ 	.byte	0x76, 0x6f, 0x69, 0x64, 0x20, 0x63, 0x75, 0x74, 0x6c, 0x61, 0x73, 0x73, 0x3a, 0x3a, 0x67, 0x65
        /* <DEDUP_REMOVED lines=172> */
        /*0b42*/ 	.byte	0x00
.L_0:


//--------------------- .nv.shared._ZN7cutlass13device_kernelINS_4gemm6kernel13GemmUniversalIN4cute5tupleIJiiiiEEENS1_10collective13CollectiveMmaINS1_34MainloopSm90TmaGmmaWarpSpecializedILi3ENS5_IJNS4_1CILi1EEESB_SB_EEENS1_35KernelTmaWarpSpecializedCooperativeEEENS5_IJNSA_ILi256EEENSA_ILi128EEENSA_ILi32EEEEEEaNS5_IJlSB_lEEEaSJ_NS4_8TiledMMAINS4_8MMA_AtomIJNS4_4SM904GMMA27MMA_64x128x32_S32S8S8_SS_TNEEEENS4_6LayoutINS5_IJNSA_ILi2EEESB_SB_EEENS5_IJSB_NSA_ILi0EEEST_EEEEENS5_IJNS4_10UnderscoreESW_SW_EEEEENS4_13SM90_TMA_LOADENS4_14ComposedLayoutINS4_7SwizzleILi1ELi4ELi3EEENS4_18smem_ptr_flag_bitsILi8EEENSQ_INS5_IJNSA_ILi8EEESH_EEENS5_IJSH_SB_EEEEEEEvNS4_8identityESZ_S19_vS1A_EENS_8epilogue10collective6detail29Sm90TmaWarpSpecializedAdapterINS1D_15DefaultEpilogueIaSJ_SJ_NS1C_6thread17LinearCombinationIaLi1EiiLNS1H_9ScaleType4KindE0ELNS_15FloatRoundStyleE2EaEENS1_15EpilogueDefaultEEEEEvvEEEEvNT_6ParamsE --------------------------
	.section	.nv.shared._ZN7cutlass13device_kernelINS_4gemm6kernel13GemmUniversalIN4cute5tupleIJiiiiEEENS1_10collective13CollectiveMmaINS1_34MainloopSm90TmaGmmaWarpSpecializedILi3ENS5_IJNS4_1CILi1EEESB_SB_EEENS1_35KernelTmaWarpSpecializedCooperativeEEENS5_IJNSA_ILi256EEENSA_ILi128EEENSA_ILi32EEEEEEaNS5_IJlSB_lEEEaSJ_NS4_8TiledMMAINS4_8MMA_AtomIJNS4_4SM904GMMA27MMA_64x128x32_S32S8S8_SS_TNEEEENS4_6LayoutINS5_IJNSA_ILi2EEESB_SB_EEENS5_IJSB_NSA_ILi0EEEST_EEEEENS5_IJNS4_10UnderscoreESW_SW_EEEEENS4_13SM90_TMA_LOADENS4_14ComposedLayoutINS4_7SwizzleILi1ELi4ELi3EEENS4_18smem_ptr_flag_bitsILi8EEENSQ_INS5_IJNSA_ILi8EEESH_EEENS5_IJSH_SB_EEEEEEEvNS4_8identityESZ_S19_vS1A_EENS_8epilogue10collective6detail29Sm90TmaWarpSpecializedAdapterINS1D_15DefaultEpilogueIaSJ_SJ_NS1C_6thread17LinearCombinationIaLi1EiiLNS1H_9ScaleType4KindE0ELNS_15FloatRoundStyleE2EaEENS1_15EpilogueDefaultEEEEEvvEEEEvNT_6ParamsE,"aw",@nobits
	.sectionflags	@""
	.align	16
	.zero		1024


//--------------------- .nv.shared.reserved.0     --------------------------
	.section	.nv.shared.reserved.0,"aw",@nobits
	.weak		__nv_reservedSMEM_offset_0_alias
	.size		__nv_reservedSMEM_offset_0_alias, 0, 0
	.other		__nv_reservedSMEM_offset_0_alias,@"STO_CUDA_RESERVED_SHARED STV_DEFAULT"
__nv_reservedSMEM_offset_0_alias:
	.zero		0


//--------------------- .nv.global                --------------------------
	.section	.nv.global,"aw",@nobits
.nv.global:
	.type		_ZN40_INTERNAL_7eb5d3e0_4_k_cu_9eb2a281_279924cute1_E,@object
	.size		_ZN40_INTERNAL_7eb5d3e0_4_k_cu_9eb2a281_279924cute1_E,(_ZN40_INTERNAL_7eb5d3e0_4_k_cu_9eb2a281_279924cuda3std3__45__cpo6cbeginE - _ZN40_INTERNAL_7eb5d3e0_4_k_cu_9eb2a281_279924cute1_E)
_ZN40_INTERNAL_7eb5d3e0_4_k_cu_9eb2a281_279924cute1_E:
	.zero		1
	.type		_ZN40_INTERNAL_7eb5d3e0_4_k_cu_9eb2a281_279924cuda3std3__45__cpo6cbeginE,@object
	.size		_ZN40_INTERNAL_7eb5d3e0_4_k_cu_9eb2a281_279924cuda3std3__45__cpo6cbeginE,(_ZN40_INTERNAL_7eb5d3e0_4_k_cu_9eb2a281_279924cuda3std3__48in_placeE - _ZN40_INTERNAL_7eb5d3e0_4_k_cu_9eb2a281_279924cuda3std3__45__cpo6cbeginE)
_ZN40_INTERNAL_7eb5d3e0_4_k_cu_9eb2a281_279924cuda3std3__45__cpo6cbeginE:
	.zero		1
	.type		_ZN40_INTERNAL_7eb5d3e0_4_k_cu_9eb2a281_279924cuda3std3__48in_placeE,@object
	.size		_ZN40_INTERNAL_7eb5d3e0_4_k_cu_9eb2a281_279924cuda3std3__48in_placeE,(_ZN40_INTERNAL_7eb5d3e0_4_k_cu_9eb2a281_279924cuda3std6ranges3__45__cpo9iter_moveE - _ZN40_INTERNAL_7eb5d3e0_4_k_cu_9eb2a281_279924cuda3std3__48in_placeE)
_ZN40_INTERNAL_7eb5d3e0_4_k_cu_9eb2a281_279924cuda3std3__48in_placeE:
	.zero		1
	.type		_ZN40_INTERNAL_7eb5d3e0_4_k_cu_9eb2a281_279924cuda3std6ranges3__45__cpo9iter_moveE,@object
	.size		_ZN40_INTERNAL_7eb5d3e0_4_k_cu_9eb2a281_279924cuda3std6ranges3__45__cpo9iter_moveE,(_ZN40_INTERNAL_7eb5d3e0_4_k_cu_9eb2a281_279924cuda3std3__45__cpo5beginE - _ZN40_INTERNAL_7eb5d3e0_4_k_cu_9eb2a281_279924cuda3std6ranges3__45__cpo9iter_moveE)
_ZN40_INTERNAL_7eb5d3e0_4_k_cu_9eb2a281_279924cuda3std6ranges3__45__cpo9iter_moveE:
	.zero		1
	.type		_ZN40_INTERNAL_7eb5d3e0_4_k_cu_9eb2a281_279924cuda3std3__45__cpo5beginE,@object
	.size		_ZN40_INTERNAL_7eb5d3e0_4_k_cu_9eb2a281_279924cuda3std3__45__cpo5beginE,(_ZN40_INTERNAL_7eb5d3e0_4_k_cu_9eb2a281_279924cuda3std3__442_GLOBAL__N__7eb5d3e0_4_k_cu_9eb2a281_279926ignoreE - _ZN40_INTERNAL_7eb5d3e0_4_k_cu_9eb2a281_279924cuda3std3__45__cpo5beginE)
_ZN40_INTERNAL_7eb5d3e0_4_k_cu_9eb2a281_279924cuda3std3__45__cpo5beginE:
	.zero		1
	.type		_ZN40_INTERNAL_7eb5d3e0_4_k_cu_9eb2a281_279924cuda3std3__442_GLOBAL__N__7eb5d3e0_4_k_cu_9eb2a281_279926ignoreE,@object
	.size		_ZN40_INTERNAL_7eb5d3e0_4_k_cu_9eb2a281_279924cuda3std3__442_GLOBAL__N__7eb5d3e0_4_k_cu_9eb2a281_279926ignoreE,(_ZN40_INTERNAL_7eb5d3e0_4_k_cu_9eb2a281_279924cute7productE - _ZN40_INTERNAL_7eb5d3e0_4_k_cu_9eb2a281_279924cuda3std3__442_GLOBAL__N__7eb5d3e0_4_k_cu_9eb2a281_279926ignoreE)
_ZN40_INTERNAL_7eb5d3e0_4_k_cu_9eb2a281_279924cuda3std3__442_GLOBAL__N__7eb5d3e0_4_k_cu_9eb2a281_279926ignoreE:
	.zero		1
	.type		_ZN40_INTERNAL_7eb5d3e0_4_k_cu_9eb2a281_279924cute7productE,@object
	.size		_ZN40_INTERNAL_7eb5d3e0_4_k_cu_9eb2a281_279924cute7productE,(_ZN40_INTERNAL_7eb5d3e0_4_k_cu_9eb2a281_279924cuda3std3__45__cpo3endE - _ZN40_INTERNAL_7eb5d3e0_4_k_cu_9eb2a281_279924cute7productE)
_ZN40_INTERNAL_7eb5d3e0_4_k_cu_9eb2a281_279924cute7productE:
	.zero		1
	.type		_ZN40_INTERNAL_7eb5d3e0_4_k_cu_9eb2a281_279924cuda3std3__45__cpo3endE,@object
	.size		_ZN40_INTERNAL_7eb5d3e0_4_k_cu_9eb2a281_279924cuda3std3__45__cpo3endE,(_ZN40_INTERNAL_7eb5d3e0_4_k_cu_9eb2a281_279924cuda3std3__419piecewise_constructE - _ZN40_INTERNAL_7eb5d3e0_4_k_cu_9eb2a281_279924cuda3std3__45__cpo3endE)
_ZN40_INTERNAL_7eb5d3e0_4_k_cu_9eb2a281_279924cuda3std3__45__cpo3endE:
	.zero		1
	.type		_ZN40_INTERNAL_7eb5d3e0_4_k_cu_9eb2a281_279924cuda3std3__419piecewise_constructE,@object
	.size		_ZN40_INTERNAL_7eb5d3e0_4_k_cu_9eb2a281_279924cuda3std3__419piecewise_constructE,(_ZN40_INTERNAL_7eb5d3e0_4_k_cu_9eb2a281_279924cuda3std3__45__cpo4cendE - _ZN40_INTERNAL_7eb5d3e0_4_k_cu_9eb2a281_279924cuda3std3__419piecewise_constructE)
_ZN40_INTERNAL_7eb5d3e0_4_k_cu_9eb2a281_279924cuda3std3__419piecewise_constructE:
	.zero		1
	.type		_ZN40_INTERNAL_7eb5d3e0_4_k_cu_9eb2a281_279924cuda3std3__45__cpo4cendE,@object
	.size		_ZN40_INTERNAL_7eb5d3e0_4_k_cu_9eb2a281_279924cuda3std3__45__cpo4cendE,(_ZN40_INTERNAL_7eb5d3e0_4_k_cu_9eb2a281_279924cuda3std6ranges3__45__cpo4swapE - _ZN40_INTERNAL_7eb5d3e0_4_k_cu_9eb2a281_279924cuda3std3__45__cpo4cendE)
_ZN40_INTERNAL_7eb5d3e0_4_k_cu_9eb2a281_279924cuda3std3__45__cpo4cendE:
	.zero		1
	.type		_ZN40_INTERNAL_7eb5d3e0_4_k_cu_9eb2a281_279924cuda3std6ranges3__45__cpo4swapE,@object
	.size		_ZN40_INTERNAL_7eb5d3e0_4_k_cu_9eb2a281_279924cuda3std6ranges3__45__cpo4swapE,(.L_8 - _ZN40_INTERNAL_7eb5d3e0_4_k_cu_9eb2a281_279924cuda3std6ranges3__45__cpo4swapE)
_ZN40_INTERNAL_7eb5d3e0_4_k_cu_9eb2a281_279924cuda3std6ranges3__45__cpo4swapE:
	.zero		1
.L_8:


//--------------------- .nv.constant0._ZN7cutlass13device_kernelINS_4gemm6kernel13GemmUniversalIN4cute5tupleIJiiiiEEENS1_10collective13CollectiveMmaINS1_34MainloopSm90TmaGmmaWarpSpecializedILi3ENS5_IJNS4_1CILi1EEESB_SB_EEENS1_35KernelTmaWarpSpecializedCooperativeEEENS5_IJNSA_ILi256EEENSA_ILi128EEENSA_ILi32EEEEEEaNS5_IJlSB_lEEEaSJ_NS4_8TiledMMAINS4_8MMA_AtomIJNS4_4SM904GMMA27MMA_64x128x32_S32S8S8_SS_TNEEEENS4_6LayoutINS5_IJNSA_ILi2EEESB_SB_EEENS5_IJSB_NSA_ILi0EEEST_EEEEENS5_IJNS4_10UnderscoreESW_SW_EEEEENS4_13SM90_TMA_LOADENS4_14ComposedLayoutINS4_7SwizzleILi1ELi4ELi3EEENS4_18smem_ptr_flag_bitsILi8EEENSQ_INS5_IJNSA_ILi8EEESH_EEENS5_IJSH_SB_EEEEEEEvNS4_8identityESZ_S19_vS1A_EENS_8epilogue10collective6detail29Sm90TmaWarpSpecializedAdapterINS1D_15DefaultEpilogueIaSJ_SJ_NS1C_6thread17LinearCombinationIaLi1EiiLNS1H_9ScaleType4KindE0ELNS_15FloatRoundStyleE2EaEENS1_15EpilogueDefaultEEEEEvvEEEEvNT_6ParamsE --------------------------
	.section	.nv.constant0._ZN7cutlass13device_kernelINS_4gemm6kernel13GemmUniversalIN4cute5tupleIJiiiiEEENS1_10collective13CollectiveMmaINS1_34MainloopSm90TmaGmmaWarpSpecializedILi3ENS5_IJNS4_1CILi1EEESB_SB_EEENS1_35KernelTmaWarpSpecializedCooperativeEEENS5_IJNSA_ILi256EEENSA_ILi128EEENSA_ILi32EEEEEEaNS5_IJlSB_lEEEaSJ_NS4_8TiledMMAINS4_8MMA_AtomIJNS4_4SM904GMMA27MMA_64x128x32_S32S8S8_SS_TNEEEENS4_6LayoutINS5_IJNSA_ILi2EEESB_SB_EEENS5_IJSB_NSA_ILi0EEEST_EEEEENS5_IJNS4_10UnderscoreESW_SW_EEEEENS4_13SM90_TMA_LOADENS4_14ComposedLayoutINS4_7SwizzleILi1ELi4ELi3EEENS4_18smem_ptr_flag_bitsILi8EEENSQ_INS5_IJNSA_ILi8EEESH_EEENS5_IJSH_SB_EEEEEEEvNS4_8identityESZ_S19_vS1A_EENS_8epilogue10collective6detail29Sm90TmaWarpSpecializedAdapterINS1D_15DefaultEpilogueIaSJ_SJ_NS1C_6thread17LinearCombinationIaLi1EiiLNS1H_9ScaleType4KindE0ELNS_15FloatRoundStyleE2EaEENS1_15EpilogueDefaultEEEEEvvEEEEvNT_6ParamsE,"a",@progbits
	.sectionflags	@""
	.align	4
.nv.constant0._ZN7cutlass13device_kernelINS_4gemm6kernel13GemmUniversalIN4cute5tupleIJiiiiEEENS1_10collective13CollectiveMmaINS1_34MainloopSm90TmaGmmaWarpSpecializedILi3ENS5_IJNS4_1CILi1EEESB_SB_EEENS1_35KernelTmaWarpSpecializedCooperativeEEENS5_IJNSA_ILi256EEENSA_ILi128EEENSA_ILi32EEEEEEaNS5_IJlSB_lEEEaSJ_NS4_8TiledMMAINS4_8MMA_AtomIJNS4_4SM904GMMA27MMA_64x128x32_S32S8S8_SS_TNEEEENS4_6LayoutINS5_IJNSA_ILi2EEESB_SB_EEENS5_IJSB_NSA_ILi0EEEST_EEEEENS5_IJNS4_10UnderscoreESW_SW_EEEEENS4_13SM90_TMA_LOADENS4_14ComposedLayoutINS4_7SwizzleILi1ELi4ELi3EEENS4_18smem_ptr_flag_bitsILi8EEENSQ_INS5_IJNSA_ILi8EEESH_EEENS5_IJSH_SB_EEEEEEEvNS4_8identityESZ_S19_vS1A_EENS_8epilogue10collective6detail29Sm90TmaWarpSpecializedAdapterINS1D_15DefaultEpilogueIaSJ_SJ_NS1C_6thread17LinearCombinationIaLi1EiiLNS1H_9ScaleType4KindE0ELNS_15FloatRoundStyleE2EaEENS1_15EpilogueDefaultEEEEEvvEEEEvNT_6ParamsE:
	.zero		1664


//--------------------- SYMBOLS --------------------------

	.type		.nv.reservedSmem.offset0,@object
	.size		.nv.reservedSmem.offset0,0x4
	.type		__assertfail,@function
